//
// Generated by NVIDIA NVVM Compiler
//
// Compiler Build ID: CL-36424714
// Cuda compilation tools, release 13.0, V13.0.88
// Based on NVVM 20.0.0
//

.version 9.0
.target sm_100
.address_size 64

	// .globl	_Z17gpu_insert_kernelP10GPUHashMapPKhPKjS2_S4_PjS5_Pbj

.visible .entry _Z17gpu_insert_kernelP10GPUHashMapPKhPKjS2_S4_PjS5_Pbj(
	.param .u64 .ptr .align 1 _Z17gpu_insert_kernelP10GPUHashMapPKhPKjS2_S4_PjS5_Pbj_param_0,
	.param .u64 .ptr .align 1 _Z17gpu_insert_kernelP10GPUHashMapPKhPKjS2_S4_PjS5_Pbj_param_1,
	.param .u64 .ptr .align 1 _Z17gpu_insert_kernelP10GPUHashMapPKhPKjS2_S4_PjS5_Pbj_param_2,
	.param .u64 .ptr .align 1 _Z17gpu_insert_kernelP10GPUHashMapPKhPKjS2_S4_PjS5_Pbj_param_3,
	.param .u64 .ptr .align 1 _Z17gpu_insert_kernelP10GPUHashMapPKhPKjS2_S4_PjS5_Pbj_param_4,
	.param .u64 .ptr .align 1 _Z17gpu_insert_kernelP10GPUHashMapPKhPKjS2_S4_PjS5_Pbj_param_5,
	.param .u64 .ptr .align 1 _Z17gpu_insert_kernelP10GPUHashMapPKhPKjS2_S4_PjS5_Pbj_param_6,
	.param .u64 .ptr .align 1 _Z17gpu_insert_kernelP10GPUHashMapPKhPKjS2_S4_PjS5_Pbj_param_7,
	.param .u32 _Z17gpu_insert_kernelP10GPUHashMapPKhPKjS2_S4_PjS5_Pbj_param_8
)
{
	.reg .pred 	%p<20>;
	.reg .b16 	%rs<6>;
	.reg .b32 	%r<30>;
	.reg .b64 	%rd<170>;

	ld.param.u64 	%rd60, [_Z17gpu_insert_kernelP10GPUHashMapPKhPKjS2_S4_PjS5_Pbj_param_0];
	ld.param.u64 	%rd54, [_Z17gpu_insert_kernelP10GPUHashMapPKhPKjS2_S4_PjS5_Pbj_param_1];
	ld.param.u64 	%rd55, [_Z17gpu_insert_kernelP10GPUHashMapPKhPKjS2_S4_PjS5_Pbj_param_2];
	ld.param.u64 	%rd56, [_Z17gpu_insert_kernelP10GPUHashMapPKhPKjS2_S4_PjS5_Pbj_param_3];
	ld.param.u64 	%rd57, [_Z17gpu_insert_kernelP10GPUHashMapPKhPKjS2_S4_PjS5_Pbj_param_4];
	ld.param.u64 	%rd58, [_Z17gpu_insert_kernelP10GPUHashMapPKhPKjS2_S4_PjS5_Pbj_param_5];
	ld.param.u64 	%rd59, [_Z17gpu_insert_kernelP10GPUHashMapPKhPKjS2_S4_PjS5_Pbj_param_6];
	ld.param.u64 	%rd61, [_Z17gpu_insert_kernelP10GPUHashMapPKhPKjS2_S4_PjS5_Pbj_param_7];
	ld.param.u32 	%r6, [_Z17gpu_insert_kernelP10GPUHashMapPKhPKjS2_S4_PjS5_Pbj_param_8];
	cvta.to.global.u64 	%rd1, %rd61;
	cvta.to.global.u64 	%rd2, %rd60;
	mov.u32 	%r7, %ctaid.x;
	mov.u32 	%r8, %ntid.x;
	mov.u32 	%r9, %tid.x;
	mad.lo.s32 	%r1, %r7, %r8, %r9;
	setp.ge.u32 	%p1, %r1, %r6;
	@%p1 bra 	$L__BB0_34;
	cvta.to.global.u64 	%rd62, %rd54;
	cvta.to.global.u64 	%rd63, %rd58;
	cvta.to.global.u64 	%rd64, %rd59;
	cvta.to.global.u64 	%rd65, %rd55;
	cvta.to.global.u64 	%rd66, %rd57;
	mul.wide.u32 	%rd67, %r1, 4;
	add.s64 	%rd68, %rd63, %rd67;
	ld.global.u32 	%rd69, [%rd68];
	add.s64 	%rd70, %rd64, %rd67;
	ld.global.u32 	%r2, [%rd70];
	add.s64 	%rd71, %rd65, %rd67;
	ld.global.u32 	%r10, [%rd71];
	add.s64 	%rd72, %rd66, %rd67;
	ld.global.u32 	%rd3, [%rd72];
	add.s64 	%rd4, %rd62, %rd69;
	cvt.u64.u32 	%rd5, %r10;
	mul.lo.s64 	%rd73, %rd5, -4132994306676758123;
	xor.b64  	%rd159, %rd73, -8915484478836094702;
	shr.u32 	%r11, %r10, 3;
	cvt.u64.u32 	%rd7, %r11;
	mul.wide.u32 	%rd74, %r11, 8;
	add.s64 	%rd8, %rd4, %rd74;
	setp.lt.u32 	%p2, %r10, 8;
	@%p2 bra 	$L__BB0_8;
	add.s64 	%rd9, %rd7, 2305843009213693951;
	and.b64  	%rd150, %rd7, 3;
	setp.eq.s64 	%p3, %rd150, 0;
	mov.u64 	%rd156, %rd4;
	@%p3 bra 	$L__BB0_5;
	mov.u64 	%rd151, %rd4;
$L__BB0_4:
	.pragma "nounroll";
	add.s64 	%rd156, %rd151, 8;
	ld.global.u64 	%rd76, [%rd151];
	mul.lo.s64 	%rd77, %rd76, -4132994306676758123;
	shr.u64 	%rd78, %rd77, 47;
	xor.b64  	%rd79, %rd78, %rd77;
	mul.lo.s64 	%rd80, %rd79, -4132994306676758123;
	xor.b64  	%rd81, %rd80, %rd159;
	mul.lo.s64 	%rd159, %rd81, -4132994306676758123;
	add.s64 	%rd150, %rd150, -1;
	setp.ne.s64 	%p4, %rd150, 0;
	mov.u64 	%rd151, %rd156;
	@%p4 bra 	$L__BB0_4;
$L__BB0_5:
	and.b64  	%rd82, %rd9, 2305843009213693951;
	setp.lt.u64 	%p5, %rd82, 3;
	@%p5 bra 	$L__BB0_8;
	mov.u64 	%rd157, %rd156;
$L__BB0_7:
	ld.global.u64 	%rd83, [%rd157];
	mul.lo.s64 	%rd84, %rd83, -4132994306676758123;
	shr.u64 	%rd85, %rd84, 47;
	xor.b64  	%rd86, %rd85, %rd84;
	mul.lo.s64 	%rd87, %rd86, -4132994306676758123;
	xor.b64  	%rd88, %rd87, %rd159;
	mul.lo.s64 	%rd89, %rd88, -4132994306676758123;
	ld.global.u64 	%rd90, [%rd157+8];
	mul.lo.s64 	%rd91, %rd90, -4132994306676758123;
	shr.u64 	%rd92, %rd91, 47;
	xor.b64  	%rd93, %rd92, %rd91;
	mul.lo.s64 	%rd94, %rd93, -4132994306676758123;
	xor.b64  	%rd95, %rd94, %rd89;
	mul.lo.s64 	%rd96, %rd95, -4132994306676758123;
	ld.global.u64 	%rd97, [%rd157+16];
	mul.lo.s64 	%rd98, %rd97, -4132994306676758123;
	shr.u64 	%rd99, %rd98, 47;
	xor.b64  	%rd100, %rd99, %rd98;
	mul.lo.s64 	%rd101, %rd100, -4132994306676758123;
	xor.b64  	%rd102, %rd101, %rd96;
	mul.lo.s64 	%rd103, %rd102, -4132994306676758123;
	add.s64 	%rd156, %rd156, 32;
	ld.global.u64 	%rd104, [%rd157+24];
	mul.lo.s64 	%rd105, %rd104, -4132994306676758123;
	shr.u64 	%rd106, %rd105, 47;
	xor.b64  	%rd107, %rd106, %rd105;
	mul.lo.s64 	%rd108, %rd107, -4132994306676758123;
	xor.b64  	%rd109, %rd108, %rd103;
	mul.lo.s64 	%rd159, %rd109, -4132994306676758123;
	setp.ne.s64 	%p6, %rd156, %rd8;
	add.s64 	%rd157, %rd157, 32;
	@%p6 bra 	$L__BB0_7;
$L__BB0_8:
	cvt.u32.u64 	%r13, %rd5;
	and.b32  	%r12, %r13, 7;
	setp.gt.s32 	%p7, %r12, 3;
	@%p7 bra 	$L__BB0_12;
	setp.gt.s32 	%p11, %r12, 1;
	@%p11 bra 	$L__BB0_11;
	setp.eq.s32 	%p13, %r12, 0;
	@%p13 bra 	$L__BB0_22;
	bra.uni 	$L__BB0_21;
$L__BB0_11:
	setp.eq.s32 	%p12, %r12, 2;
	@%p12 bra 	$L__BB0_20;
	bra.uni 	$L__BB0_19;
$L__BB0_12:
	setp.gt.s32 	%p8, %r12, 5;
	@%p8 bra 	$L__BB0_14;
	setp.eq.s32 	%p10, %r12, 4;
	@%p10 bra 	$L__BB0_18;
	bra.uni 	$L__BB0_17;
$L__BB0_14:
	setp.eq.s32 	%p9, %r12, 6;
	@%p9 bra 	$L__BB0_16;
	ld.global.u8 	%rd110, [%rd8+6];
	shl.b64 	%rd111, %rd110, 48;
	xor.b64  	%rd159, %rd111, %rd159;
$L__BB0_16:
	ld.global.u8 	%rd112, [%rd8+5];
	shl.b64 	%rd113, %rd112, 40;
	xor.b64  	%rd159, %rd113, %rd159;
$L__BB0_17:
	ld.global.u8 	%rd114, [%rd8+4];
	shl.b64 	%rd115, %rd114, 32;
	xor.b64  	%rd159, %rd115, %rd159;
$L__BB0_18:
	ld.global.u8 	%r14, [%rd8+3];
	mul.wide.u32 	%rd116, %r14, 16777216;
	xor.b64  	%rd159, %rd116, %rd159;
$L__BB0_19:
	ld.global.u8 	%r15, [%rd8+2];
	mul.wide.u32 	%rd117, %r15, 65536;
	xor.b64  	%rd159, %rd117, %rd159;
$L__BB0_20:
	ld.global.u8 	%r16, [%rd8+1];
	mul.wide.u32 	%rd118, %r16, 256;
	xor.b64  	%rd159, %rd118, %rd159;
$L__BB0_21:
	ld.global.u8 	%rd119, [%rd8];
	xor.b64  	%rd120, %rd159, %rd119;
	mul.lo.s64 	%rd159, %rd120, -4132994306676758123;
$L__BB0_22:
	cvt.u32.u64 	%r17, %rd3;
	shr.u64 	%rd121, %rd159, 47;
	xor.b64  	%rd122, %rd121, %rd159;
	mul.lo.s64 	%rd41, %rd122, -4132994306676758123;
	ld.global.u32 	%rd42, [%rd2+24];
	ld.global.u64 	%rd123, [%rd2+48];
	add.s32 	%r18, %r17, %r13;
	atom.add.u32 	%r4, [%rd123], %r18;
	add.s32 	%r19, %r18, %r4;
	ld.global.u32 	%r20, [%rd2+32];
	setp.le.u32 	%p14, %r19, %r20;
	@%p14 bra 	$L__BB0_24;
	cvt.u64.u32 	%rd148, %r1;
	add.s64 	%rd149, %rd1, %rd148;
	mov.b16 	%rs5, 0;
	st.global.u8 	[%rd149], %rs5;
	bra.uni 	$L__BB0_34;
$L__BB0_24:
	ld.global.u64 	%rd168, [%rd2+8];
	cvt.u64.u32 	%rd44, %r4;
	setp.eq.s32 	%p15, %r13, 0;
	@%p15 bra 	$L__BB0_28;
	add.s64 	%rd45, %rd168, %rd44;
	mov.b64 	%rd167, 0;
$L__BB0_26:
	add.s64 	%rd125, %rd4, %rd167;
	ld.global.u8 	%rs1, [%rd125];
	add.s64 	%rd126, %rd45, %rd167;
	st.u8 	[%rd126], %rs1;
	add.s64 	%rd167, %rd167, 1;
	setp.lt.u64 	%p16, %rd167, %rd5;
	@%p16 bra 	$L__BB0_26;
	ld.global.u64 	%rd168, [%rd2+8];
$L__BB0_28:
	setp.eq.s32 	%p17, %r17, 0;
	@%p17 bra 	$L__BB0_31;
	cvt.u64.u32 	%rd128, %r2;
	add.s64 	%rd129, %rd44, %rd5;
	add.s64 	%rd50, %rd168, %rd129;
	cvta.to.global.u64 	%rd130, %rd56;
	add.s64 	%rd51, %rd130, %rd128;
	mov.b64 	%rd169, 0;
$L__BB0_30:
	add.s64 	%rd131, %rd51, %rd169;
	ld.global.u8 	%rs2, [%rd131];
	add.s64 	%rd132, %rd50, %rd169;
	st.u8 	[%rd132], %rs2;
	add.s64 	%rd169, %rd169, 1;
	setp.lt.u64 	%p18, %rd169, %rd3;
	@%p18 bra 	$L__BB0_30;
$L__BB0_31:
	ld.global.u64 	%rd133, [%rd2+56];
	atom.add.u32 	%r5, [%rd133], 1;
	ld.global.u32 	%r23, [%rd2+28];
	setp.lt.u32 	%p19, %r5, %r23;
	@%p19 bra 	$L__BB0_33;
	cvt.u64.u32 	%rd134, %r1;
	add.s64 	%rd135, %rd1, %rd134;
	mov.b16 	%rs3, 0;
	st.global.u8 	[%rd135], %rs3;
	bra.uni 	$L__BB0_34;
$L__BB0_33:
	shr.u64 	%rd136, %rd41, 47;
	xor.b64  	%rd137, %rd136, %rd41;
	cvt.u64.u32 	%rd138, %r1;
	ld.global.u64 	%rd139, [%rd2];
	mul.wide.u32 	%rd140, %r5, 32;
	add.s64 	%rd141, %rd139, %rd140;
	st.u64 	[%rd141], %rd137;
	st.v2.u32 	[%rd141+8], {%r13, %r17};
	add.s32 	%r26, %r4, %r13;
	st.v2.u32 	[%rd141+16], {%r4, %r26};
	mov.b32 	%r27, 1;
	st.u32 	[%rd141+28], %r27;
	ld.global.u64 	%rd142, [%rd2+16];
	rem.u64 	%rd143, %rd137, %rd42;
	shl.b64 	%rd144, %rd143, 2;
	add.s64 	%rd145, %rd142, %rd144;
	atom.exch.b32 	%r28, [%rd145], %r5;
	st.u32 	[%rd141+24], %r28;
	ld.global.u64 	%rd146, [%rd2+40];
	atom.add.u32 	%r29, [%rd146], 1;
	add.s64 	%rd147, %rd1, %rd138;
	mov.b16 	%rs4, 1;
	st.global.u8 	[%rd147], %rs4;
$L__BB0_34:
	ret;

}
	// .globl	_Z17gpu_lookup_kernelP10GPUHashMapPKhPKjPjPhS5_S5_Pbj
.visible .entry _Z17gpu_lookup_kernelP10GPUHashMapPKhPKjPjPhS5_S5_Pbj(
	.param .u64 .ptr .align 1 _Z17gpu_lookup_kernelP10GPUHashMapPKhPKjPjPhS5_S5_Pbj_param_0,
	.param .u64 .ptr .align 1 _Z17gpu_lookup_kernelP10GPUHashMapPKhPKjPjPhS5_S5_Pbj_param_1,
	.param .u64 .ptr .align 1 _Z17gpu_lookup_kernelP10GPUHashMapPKhPKjPjPhS5_S5_Pbj_param_2,
	.param .u64 .ptr .align 1 _Z17gpu_lookup_kernelP10GPUHashMapPKhPKjPjPhS5_S5_Pbj_param_3,
	.param .u64 .ptr .align 1 _Z17gpu_lookup_kernelP10GPUHashMapPKhPKjPjPhS5_S5_Pbj_param_4,
	.param .u64 .ptr .align 1 _Z17gpu_lookup_kernelP10GPUHashMapPKhPKjPjPhS5_S5_Pbj_param_5,
	.param .u64 .ptr .align 1 _Z17gpu_lookup_kernelP10GPUHashMapPKhPKjPjPhS5_S5_Pbj_param_6,
	.param .u64 .ptr .align 1 _Z17gpu_lookup_kernelP10GPUHashMapPKhPKjPjPhS5_S5_Pbj_param_7,
	.param .u32 _Z17gpu_lookup_kernelP10GPUHashMapPKhPKjPjPhS5_S5_Pbj_param_8
)
{
	.reg .pred 	%p<24>;
	.reg .b16 	%rs<6>;
	.reg .b32 	%r<30>;
	.reg .b64 	%rd<163>;

	ld.param.u64 	%rd56, [_Z17gpu_lookup_kernelP10GPUHashMapPKhPKjPjPhS5_S5_Pbj_param_0];
	ld.param.u64 	%rd49, [_Z17gpu_lookup_kernelP10GPUHashMapPKhPKjPjPhS5_S5_Pbj_param_1];
	ld.param.u64 	%rd50, [_Z17gpu_lookup_kernelP10GPUHashMapPKhPKjPjPhS5_S5_Pbj_param_2];
	ld.param.u64 	%rd51, [_Z17gpu_lookup_kernelP10GPUHashMapPKhPKjPjPhS5_S5_Pbj_param_3];
	ld.param.u64 	%rd52, [_Z17gpu_lookup_kernelP10GPUHashMapPKhPKjPjPhS5_S5_Pbj_param_4];
	ld.param.u64 	%rd53, [_Z17gpu_lookup_kernelP10GPUHashMapPKhPKjPjPhS5_S5_Pbj_param_5];
	ld.param.u64 	%rd54, [_Z17gpu_lookup_kernelP10GPUHashMapPKhPKjPjPhS5_S5_Pbj_param_6];
	ld.param.u64 	%rd55, [_Z17gpu_lookup_kernelP10GPUHashMapPKhPKjPjPhS5_S5_Pbj_param_7];
	ld.param.u32 	%r13, [_Z17gpu_lookup_kernelP10GPUHashMapPKhPKjPjPhS5_S5_Pbj_param_8];
	cvta.to.global.u64 	%rd1, %rd56;
	mov.u32 	%r14, %ctaid.x;
	mov.u32 	%r15, %ntid.x;
	mov.u32 	%r16, %tid.x;
	mad.lo.s32 	%r1, %r14, %r15, %r16;
	setp.ge.u32 	%p1, %r1, %r13;
	@%p1 bra 	$L__BB1_37;
	cvta.to.global.u64 	%rd57, %rd49;
	cvta.to.global.u64 	%rd58, %rd51;
	cvta.to.global.u64 	%rd59, %rd50;
	mul.wide.u32 	%rd60, %r1, 4;
	add.s64 	%rd61, %rd58, %rd60;
	ld.global.u32 	%rd62, [%rd61];
	add.s64 	%rd63, %rd59, %rd60;
	ld.global.u32 	%r2, [%rd63];
	add.s64 	%rd2, %rd57, %rd62;
	cvt.u64.u32 	%rd64, %r2;
	mul.lo.s64 	%rd65, %rd64, -4132994306676758123;
	xor.b64  	%rd154, %rd65, -8915484478836094702;
	shr.u32 	%r17, %r2, 3;
	cvt.u64.u32 	%rd4, %r17;
	mul.wide.u32 	%rd66, %r17, 8;
	add.s64 	%rd5, %rd2, %rd66;
	setp.lt.u32 	%p2, %r2, 8;
	@%p2 bra 	$L__BB1_8;
	add.s64 	%rd6, %rd4, 2305843009213693951;
	and.b64  	%rd145, %rd4, 3;
	setp.eq.s64 	%p3, %rd145, 0;
	mov.u64 	%rd151, %rd2;
	@%p3 bra 	$L__BB1_5;
	mov.u64 	%rd146, %rd2;
$L__BB1_4:
	.pragma "nounroll";
	add.s64 	%rd151, %rd146, 8;
	ld.global.u64 	%rd68, [%rd146];
	mul.lo.s64 	%rd69, %rd68, -4132994306676758123;
	shr.u64 	%rd70, %rd69, 47;
	xor.b64  	%rd71, %rd70, %rd69;
	mul.lo.s64 	%rd72, %rd71, -4132994306676758123;
	xor.b64  	%rd73, %rd72, %rd154;
	mul.lo.s64 	%rd154, %rd73, -4132994306676758123;
	add.s64 	%rd145, %rd145, -1;
	setp.ne.s64 	%p4, %rd145, 0;
	mov.u64 	%rd146, %rd151;
	@%p4 bra 	$L__BB1_4;
$L__BB1_5:
	and.b64  	%rd74, %rd6, 2305843009213693951;
	setp.lt.u64 	%p5, %rd74, 3;
	@%p5 bra 	$L__BB1_8;
	mov.u64 	%rd152, %rd151;
$L__BB1_7:
	ld.global.u64 	%rd75, [%rd152];
	mul.lo.s64 	%rd76, %rd75, -4132994306676758123;
	shr.u64 	%rd77, %rd76, 47;
	xor.b64  	%rd78, %rd77, %rd76;
	mul.lo.s64 	%rd79, %rd78, -4132994306676758123;
	xor.b64  	%rd80, %rd79, %rd154;
	mul.lo.s64 	%rd81, %rd80, -4132994306676758123;
	ld.global.u64 	%rd82, [%rd152+8];
	mul.lo.s64 	%rd83, %rd82, -4132994306676758123;
	shr.u64 	%rd84, %rd83, 47;
	xor.b64  	%rd85, %rd84, %rd83;
	mul.lo.s64 	%rd86, %rd85, -4132994306676758123;
	xor.b64  	%rd87, %rd86, %rd81;
	mul.lo.s64 	%rd88, %rd87, -4132994306676758123;
	ld.global.u64 	%rd89, [%rd152+16];
	mul.lo.s64 	%rd90, %rd89, -4132994306676758123;
	shr.u64 	%rd91, %rd90, 47;
	xor.b64  	%rd92, %rd91, %rd90;
	mul.lo.s64 	%rd93, %rd92, -4132994306676758123;
	xor.b64  	%rd94, %rd93, %rd88;
	mul.lo.s64 	%rd95, %rd94, -4132994306676758123;
	add.s64 	%rd151, %rd151, 32;
	ld.global.u64 	%rd96, [%rd152+24];
	mul.lo.s64 	%rd97, %rd96, -4132994306676758123;
	shr.u64 	%rd98, %rd97, 47;
	xor.b64  	%rd99, %rd98, %rd97;
	mul.lo.s64 	%rd100, %rd99, -4132994306676758123;
	xor.b64  	%rd101, %rd100, %rd95;
	mul.lo.s64 	%rd154, %rd101, -4132994306676758123;
	setp.ne.s64 	%p6, %rd151, %rd5;
	add.s64 	%rd152, %rd152, 32;
	@%p6 bra 	$L__BB1_7;
$L__BB1_8:
	and.b32  	%r18, %r2, 7;
	setp.gt.s32 	%p7, %r18, 3;
	@%p7 bra 	$L__BB1_12;
	setp.gt.s32 	%p11, %r18, 1;
	@%p11 bra 	$L__BB1_11;
	setp.eq.s32 	%p13, %r18, 0;
	@%p13 bra 	$L__BB1_22;
	bra.uni 	$L__BB1_21;
$L__BB1_11:
	setp.eq.s32 	%p12, %r18, 2;
	@%p12 bra 	$L__BB1_20;
	bra.uni 	$L__BB1_19;
$L__BB1_12:
	setp.gt.s32 	%p8, %r18, 5;
	@%p8 bra 	$L__BB1_14;
	setp.eq.s32 	%p10, %r18, 4;
	@%p10 bra 	$L__BB1_18;
	bra.uni 	$L__BB1_17;
$L__BB1_14:
	setp.eq.s32 	%p9, %r18, 6;
	@%p9 bra 	$L__BB1_16;
	ld.global.u8 	%rd102, [%rd5+6];
	shl.b64 	%rd103, %rd102, 48;
	xor.b64  	%rd154, %rd103, %rd154;
$L__BB1_16:
	ld.global.u8 	%rd104, [%rd5+5];
	shl.b64 	%rd105, %rd104, 40;
	xor.b64  	%rd154, %rd105, %rd154;
$L__BB1_17:
	ld.global.u8 	%rd106, [%rd5+4];
	shl.b64 	%rd107, %rd106, 32;
	xor.b64  	%rd154, %rd107, %rd154;
$L__BB1_18:
	ld.global.u8 	%r19, [%rd5+3];
	mul.wide.u32 	%rd108, %r19, 16777216;
	xor.b64  	%rd154, %rd108, %rd154;
$L__BB1_19:
	ld.global.u8 	%r20, [%rd5+2];
	mul.wide.u32 	%rd109, %r20, 65536;
	xor.b64  	%rd154, %rd109, %rd154;
$L__BB1_20:
	ld.global.u8 	%r21, [%rd5+1];
	mul.wide.u32 	%rd110, %r21, 256;
	xor.b64  	%rd154, %rd110, %rd154;
$L__BB1_21:
	ld.global.u8 	%rd111, [%rd5];
	xor.b64  	%rd112, %rd154, %rd111;
	mul.lo.s64 	%rd154, %rd112, -4132994306676758123;
$L__BB1_22:
	cvt.u64.u32 	%rd113, %r1;
	shr.u64 	%rd114, %rd154, 47;
	xor.b64  	%rd115, %rd114, %rd154;
	mul.lo.s64 	%rd116, %rd115, -4132994306676758123;
	shr.u64 	%rd117, %rd116, 47;
	xor.b64  	%rd38, %rd117, %rd116;
	ld.global.u32 	%rd118, [%rd1+24];
	rem.u64 	%rd119, %rd38, %rd118;
	ld.global.u64 	%rd120, [%rd1+16];
	cvta.to.global.u64 	%rd121, %rd120;
	shl.b64 	%rd122, %rd119, 2;
	add.s64 	%rd123, %rd121, %rd122;
	ld.global.u32 	%r27, [%rd123];
	cvta.to.global.u64 	%rd124, %rd55;
	add.s64 	%rd39, %rd124, %rd113;
	mov.b16 	%rs1, 0;
	st.global.u8 	[%rd39], %rs1;
	setp.eq.s32 	%p14, %r27, -1;
	@%p14 bra 	$L__BB1_37;
	ld.global.u64 	%rd125, [%rd1];
	cvta.to.global.u64 	%rd40, %rd125;
$L__BB1_24:
	mul.wide.s32 	%rd126, %r27, 32;
	add.s64 	%rd41, %rd40, %rd126;
	ld.global.u32 	%r22, [%rd41+28];
	setp.ne.s32 	%p15, %r22, 1;
	@%p15 bra 	$L__BB1_31;
	ld.global.u64 	%rd127, [%rd41];
	setp.ne.s64 	%p16, %rd127, %rd38;
	@%p16 bra 	$L__BB1_31;
	ld.global.u32 	%r23, [%rd41+8];
	setp.ne.s32 	%p17, %r23, %r2;
	@%p17 bra 	$L__BB1_31;
	setp.eq.s32 	%p18, %r2, 0;
	ld.global.u64 	%rd42, [%rd1+8];
	@%p18 bra 	$L__BB1_32;
	cvta.to.global.u64 	%rd43, %rd42;
	ld.global.u32 	%r5, [%rd41+16];
	mov.b32 	%r28, 0;
	bra.uni 	$L__BB1_30;
$L__BB1_29:
	add.s32 	%r28, %r28, 1;
	setp.eq.s32 	%p21, %r28, %r2;
	@%p21 bra 	$L__BB1_32;
$L__BB1_30:
	add.s32 	%r25, %r5, %r28;
	cvt.u64.u32 	%rd128, %r25;
	add.s64 	%rd129, %rd43, %rd128;
	ld.global.u8 	%rs2, [%rd129];
	cvt.u64.u32 	%rd130, %r28;
	add.s64 	%rd131, %rd2, %rd130;
	ld.global.u8 	%rs3, [%rd131];
	setp.eq.s16 	%p19, %rs2, %rs3;
	@%p19 bra 	$L__BB1_29;
$L__BB1_31:
	ld.global.u32 	%r27, [%rd41+24];
	setp.ne.s32 	%p20, %r27, -1;
	@%p20 bra 	$L__BB1_24;
	bra.uni 	$L__BB1_37;
$L__BB1_32:
	cvta.to.global.u64 	%rd132, %rd54;
	mul.wide.u32 	%rd133, %r1, 4;
	add.s64 	%rd134, %rd132, %rd133;
	ld.global.u32 	%r8, [%rd134];
	ld.global.u32 	%r9, [%rd41+12];
	setp.eq.s32 	%p22, %r9, 0;
	mov.b32 	%r29, 0;
	@%p22 bra 	$L__BB1_36;
	ld.global.u32 	%rd136, [%rd41+20];
	cvt.u64.u32 	%rd137, %r8;
	cvta.to.global.u64 	%rd138, %rd52;
	add.s64 	%rd44, %rd138, %rd137;
	cvta.to.global.u64 	%rd139, %rd42;
	add.s64 	%rd45, %rd139, %rd136;
	cvt.u64.u32 	%rd46, %r9;
	mov.b64 	%rd162, 0;
$L__BB1_34:
	add.s64 	%rd140, %rd45, %rd162;
	ld.global.u8 	%rs4, [%rd140];
	add.s64 	%rd141, %rd44, %rd162;
	st.global.u8 	[%rd141], %rs4;
	add.s64 	%rd162, %rd162, 1;
	setp.lt.u64 	%p23, %rd162, %rd46;
	@%p23 bra 	$L__BB1_34;
	ld.global.u32 	%r29, [%rd41+12];
$L__BB1_36:
	cvta.to.global.u64 	%rd142, %rd53;
	add.s64 	%rd144, %rd142, %rd133;
	st.global.u32 	[%rd144], %r29;
	mov.b16 	%rs5, 1;
	st.global.u8 	[%rd39], %rs5;
$L__BB1_37:
	ret;

}


// ===== COMPILED SASS (sm_100) =====

	.target	sm_100

	.elftype	@"ET_EXEC"


//--------------------- .note.nv.tkinfo           --------------------------
	.section	.note.nv.tkinfo,"",@"SHT_NOTE"
	.sectionflags	@"SHF_NOTE_NV_TKINFO"
	.tkinfo
        /*0018*/ 	.word	0x00000002
        /*0030*/ 	.string	""
        /*0030*/ 	.string	"ptxas"
        /*0030*/ 	.string	"Cuda compilation tools, release 13.0, V13.0.88"
        /*0030*/ 	.string	"Build cuda_13.0.r13.0/compiler.36424714_0"
        /*0030*/ 	.string	"-arch sm_100 -m 64 "



//--------------------- .note.nv.cuinfo           --------------------------
	.section	.note.nv.cuinfo,"",@"SHT_NOTE"
	.sectionflags	@"SHF_NOTE_NV_CUINFO"
        /*0018*/ 	.short	0x0002
        /*001a*/ 	.short	0x0064
        /*001c*/ 	.short	0x0082
	.zero		2


//--------------------- .nv.info                  --------------------------
	.section	.nv.info,"",@"SHT_CUDA_INFO"
	.align	4


	//----- nvinfo : EIATTR_REGCOUNT
	.align		4
        /*0000*/ 	.byte	0x04, 0x2f
        /*0002*/ 	.short	(.L_1 - .L_0)
	.align		4
.L_0:
        /*0004*/ 	.word	index@(_Z17gpu_insert_kernelP10GPUHashMapPKhPKjS2_S4_PjS5_Pbj)
        /*0008*/ 	.word	0x00000020


	//----- nvinfo : EIATTR_FRAME_SIZE
	.align		4
.L_1:
        /*000c*/ 	.byte	0x04, 0x11
        /*000e*/ 	.short	(.L_3 - .L_2)
	.align		4
.L_2:
        /*0010*/ 	.word	index@($__internal_1_$__cuda_sm20_rem_u64)
        /*0014*/ 	.word	0x00000000


	//----- nvinfo : EIATTR_FRAME_SIZE
	.align		4
.L_3:
        /*0018*/ 	.byte	0x04, 0x11
        /*001a*/ 	.short	(.L_5 - .L_4)
	.align		4
.L_4:
        /*001c*/ 	.word	index@(_Z17gpu_insert_kernelP10GPUHashMapPKhPKjS2_S4_PjS5_Pbj)
        /*0020*/ 	.word	0x00000000


	//----- nvinfo : EIATTR_REGCOUNT
	.align		4
.L_5:
        /*0024*/ 	.byte	0x04, 0x2f
        /*0026*/ 	.short	(.L_7 - .L_6)
	.align		4
.L_6:
        /*0028*/ 	.word	index@(_Z17gpu_lookup_kernelP10GPUHashMapPKhPKjPjPhS5_S5_Pbj)
        /*002c*/ 	.word	0x0000001e


	//----- nvinfo : EIATTR_FRAME_SIZE
	.align		4
.L_7:
        /*0030*/ 	.byte	0x04, 0x11
        /*0032*/ 	.short	(.L_9 - .L_8)
	.align		4
.L_8:
        /*0034*/ 	.word	index@($__internal_0_$__cuda_sm20_rem_u64)
        /*0038*/ 	.word	0x00000000


	//----- nvinfo : EIATTR_FRAME_SIZE
	.align		4
.L_9:
        /*003c*/ 	.byte	0x04, 0x11
        /*003e*/ 	.short	(.L_11 - .L_10)
	.align		4
.L_10:
        /*0040*/ 	.word	index@(_Z17gpu_lookup_kernelP10GPUHashMapPKhPKjPjPhS5_S5_Pbj)
        /*0044*/ 	.word	0x00000000


	//----- nvinfo : EIATTR_MIN_STACK_SIZE
	.align		4
.L_11:
        /*0048*/ 	.byte	0x04, 0x12
        /*004a*/ 	.short	(.L_13 - .L_12)
	.align		4
.L_12:
        /*004c*/ 	.word	index@(_Z17gpu_lookup_kernelP10GPUHashMapPKhPKjPjPhS5_S5_Pbj)
        /*0050*/ 	.word	0x00000000


	//----- nvinfo : EIATTR_MIN_STACK_SIZE
	.align		4
.L_13:
        /*0054*/ 	.byte	0x04, 0x12
        /*0056*/ 	.short	(.L_15 - .L_14)
	.align		4
.L_14:
        /*0058*/ 	.word	index@(_Z17gpu_insert_kernelP10GPUHashMapPKhPKjS2_S4_PjS5_Pbj)
        /*005c*/ 	.word	0x00000000
.L_15:


//--------------------- .nv.compat                --------------------------
	.section	.nv.compat,"",@"SHT_CUDA_COMPAT_INFO"
	.align	4
        /*0000*/ 	.byte	0x02, 0x09, 0x00, 0x00, 0x02, 0x02, 0x01, 0x00, 0x02, 0x05, 0x05, 0x00, 0x03, 0x07, 0x01, 0x01
        /*0010*/ 	.byte	0x02, 0x03, 0x00, 0x00, 0x02, 0x06, 0x01, 0x00, 0x04, 0x0b, 0x08, 0x00, 0x09, 0x00, 0x00, 0x00
        /*0020*/ 	.byte	0x00, 0x00, 0x00, 0x00


//--------------------- .nv.info._Z17gpu_lookup_kernelP10GPUHashMapPKhPKjPjPhS5_S5_Pbj --------------------------
	.section	.nv.info._Z17gpu_lookup_kernelP10GPUHashMapPKhPKjPjPhS5_S5_Pbj,"",@"SHT_CUDA_INFO"
	.sectionflags	@""
	.align	4


	//----- nvinfo : EIATTR_CUDA_API_VERSION
	.align		4
        /*0000*/ 	.byte	0x04, 0x37
        /*0002*/ 	.short	(.L_17 - .L_16)
.L_16:
        /*0004*/ 	.word	0x00000082


	//----- nvinfo : EIATTR_KPARAM_INFO
	.align		4
.L_17:
        /*0008*/ 	.byte	0x04, 0x17
        /*000a*/ 	.short	(.L_19 - .L_18)
.L_18:
        /*000c*/ 	.word	0x00000000
        /*0010*/ 	.short	0x0008
        /*0012*/ 	.short	0x0040
        /*0014*/ 	.byte	0x00, 0xf0, 0x11, 0x00


	//----- nvinfo : EIATTR_KPARAM_INFO
	.align		4
.L_19:
        /*0018*/ 	.byte	0x04, 0x17
        /*001a*/ 	.short	(.L_21 - .L_20)
.L_20:
        /*001c*/ 	.word	0x00000000
        /*0020*/ 	.short	0x0007
        /*0022*/ 	.short	0x0038
        /*0024*/ 	.byte	0x00, 0xf5, 0x21, 0x00


	//----- nvinfo : EIATTR_KPARAM_INFO
	.align		4
.L_21:
        /*0028*/ 	.byte	0x04, 0x17
        /*002a*/ 	.short	(.L_23 - .L_22)
.L_22:
        /*002c*/ 	.word	0x00000000
        /*0030*/ 	.short	0x0006
        /*0032*/ 	.short	0x0030
        /*0034*/ 	.byte	0x00, 0xf5, 0x21, 0x00


	//----- nvinfo : EIATTR_KPARAM_INFO
	.align		4
.L_23:
        /*0038*/ 	.byte	0x04, 0x17
        /*003a*/ 	.short	(.L_25 - .L_24)
.L_24:
        /*003c*/ 	.word	0x00000000
        /*0040*/ 	.short	0x0005
        /*0042*/ 	.short	0x0028
        /*0044*/ 	.byte	0x00, 0xf5, 0x21, 0x00


	//----- nvinfo : EIATTR_KPARAM_INFO
	.align		4
.L_25:
        /*0048*/ 	.byte	0x04, 0x17
        /*004a*/ 	.short	(.L_27 - .L_26)
.L_26:
        /*004c*/ 	.word	0x00000000
        /*0050*/ 	.short	0x0004
        /*0052*/ 	.short	0x0020
        /*0054*/ 	.byte	0x00, 0xf5, 0x21, 0x00


	//----- nvinfo : EIATTR_KPARAM_INFO
	.align		4
.L_27:
        /*0058*/ 	.byte	0x04, 0x17
        /*005a*/ 	.short	(.L_29 - .L_28)
.L_28:
        /*005c*/ 	.word	0x00000000
        /*0060*/ 	.short	0x0003
        /*0062*/ 	.short	0x0018
        /*0064*/ 	.byte	0x00, 0xf5, 0x21, 0x00


	//----- nvinfo : EIATTR_KPARAM_INFO
	.align		4
.L_29:
        /*0068*/ 	.byte	0x04, 0x17
        /*006a*/ 	.short	(.L_31 - .L_30)
.L_30:
        /*006c*/ 	.word	0x00000000
        /*0070*/ 	.short	0x0002
        /*0072*/ 	.short	0x0010
        /*0074*/ 	.byte	0x00, 0xf5, 0x21, 0x00


	//----- nvinfo : EIATTR_KPARAM_INFO
	.align		4
.L_31:
        /*0078*/ 	.byte	0x04, 0x17
        /*007a*/ 	.short	(.L_33 - .L_32)
.L_32:
        /*007c*/ 	.word	0x00000000
        /*0080*/ 	.short	0x0001
        /*0082*/ 	.short	0x0008
        /*0084*/ 	.byte	0x00, 0xf5, 0x21, 0x00


	//----- nvinfo : EIATTR_KPARAM_INFO
	.align		4
.L_33:
        /*0088*/ 	.byte	0x04, 0x17
        /*008a*/ 	.short	(.L_35 - .L_34)
.L_34:
        /*008c*/ 	.word	0x00000000
        /*0090*/ 	.short	0x0000
        /*0092*/ 	.short	0x0000
        /*0094*/ 	.byte	0x00, 0xf5, 0x21, 0x00


	//----- nvinfo : EIATTR_SPARSE_MMA_MASK
	.align		4
.L_35:
        /*0098*/ 	.byte	0x03, 0x50
        /*009a*/ 	.short	0x0000


	//----- nvinfo : EIATTR_MAXREG_COUNT
	.align		4
        /*009c*/ 	.byte	0x03, 0x1b
        /*009e*/ 	.short	0x00ff


	//----- nvinfo : EIATTR_MERCURY_ISA_VERSION
	.align		4
        /*00a0*/ 	.byte	0x03, 0x5f
        /*00a2*/ 	.short	0x0101


	//----- nvinfo : EIATTR_VRC_CTA_INIT_COUNT
	.align		4
        /*00a4*/ 	.byte	0x02, 0x4a
	.zero		1
	.zero		1


	//----- nvinfo : EIATTR_EXIT_INSTR_OFFSETS
	.align		4
        /*00a8*/ 	.byte	0x04, 0x1c
        /*00aa*/ 	.short	(.L_37 - .L_36)


	//   ....[0]....
.L_36:
        /*00ac*/ 	.word	0x00000070


	//   ....[1]....
        /*00b0*/ 	.word	0x00002a30


	//   ....[2]....
        /*00b4*/ 	.word	0x00002e70


	//   ....[3]....
        /*00b8*/ 	.word	0x00002ec0


	//----- nvinfo : EIATTR_CRS_STACK_SIZE
	.align		4
.L_37:
        /*00bc*/ 	.byte	0x04, 0x1e
        /*00be*/ 	.short	(.L_39 - .L_38)
.L_38:
        /*00c0*/ 	.word	0x00000000


	//----- nvinfo : EIATTR_CBANK_PARAM_SIZE
	.align		4
.L_39:
        /*00c4*/ 	.byte	0x03, 0x19
        /*00c6*/ 	.short	0x0044


	//----- nvinfo : EIATTR_PARAM_CBANK
	.align		4
        /*00c8*/ 	.byte	0x04, 0x0a
        /*00ca*/ 	.short	(.L_41 - .L_40)
	.align		4
.L_40:
        /*00cc*/ 	.word	index@(.nv.constant0._Z17gpu_lookup_kernelP10GPUHashMapPKhPKjPjPhS5_S5_Pbj)
        /*00d0*/ 	.short	0x0380
        /*00d2*/ 	.short	0x0044


	//----- nvinfo : EIATTR_SW_WAR
	.align		4
.L_41:
        /*00d4*/ 	.byte	0x04, 0x36
        /*00d6*/ 	.short	(.L_43 - .L_42)
.L_42:
        /*00d8*/ 	.word	0x00000008
.L_43:


//--------------------- .nv.info._Z17gpu_insert_kernelP10GPUHashMapPKhPKjS2_S4_PjS5_Pbj --------------------------
	.section	.nv.info._Z17gpu_insert_kernelP10GPUHashMapPKhPKjS2_S4_PjS5_Pbj,"",@"SHT_CUDA_INFO"
	.sectionflags	@""
	.align	4


	//----- nvinfo : EIATTR_CUDA_API_VERSION
	.align		4
        /*0000*/ 	.byte	0x04, 0x37
        /*0002*/ 	.short	(.L_45 - .L_44)
.L_44:
        /*0004*/ 	.word	0x00000082


	//----- nvinfo : EIATTR_KPARAM_INFO
	.align		4
.L_45:
        /*0008*/ 	.byte	0x04, 0x17
        /*000a*/ 	.short	(.L_47 - .L_46)
.L_46:
        /*000c*/ 	.word	0x00000000
        /*0010*/ 	.short	0x0008
        /*0012*/ 	.short	0x0040
        /*0014*/ 	.byte	0x00, 0xf0, 0x11, 0x00


	//----- nvinfo : EIATTR_KPARAM_INFO
	.align		4
.L_47:
        /*0018*/ 	.byte	0x04, 0x17
        /*001a*/ 	.short	(.L_49 - .L_48)
.L_48:
        /*001c*/ 	.word	0x00000000
        /*0020*/ 	.short	0x0007
        /*0022*/ 	.short	0x0038
        /*0024*/ 	.byte	0x00, 0xf5, 0x21, 0x00


	//----- nvinfo : EIATTR_KPARAM_INFO
	.align		4
.L_49:
        /*0028*/ 	.byte	0x04, 0x17
        /*002a*/ 	.short	(.L_51 - .L_50)
.L_50:
        /*002c*/ 	.word	0x00000000
        /*0030*/ 	.short	0x0006
        /*0032*/ 	.short	0x0030
        /*0034*/ 	.byte	0x00, 0xf5, 0x21, 0x00


	//----- nvinfo : EIATTR_KPARAM_INFO
	.align		4
.L_51:
        /*0038*/ 	.byte	0x04, 0x17
        /*003a*/ 	.short	(.L_53 - .L_52)
.L_52:
        /*003c*/ 	.word	0x00000000
        /*0040*/ 	.short	0x0005
        /*0042*/ 	.short	0x0028
        /*0044*/ 	.byte	0x00, 0xf5, 0x21, 0x00


	//----- nvinfo : EIATTR_KPARAM_INFO
	.align		4
.L_53:
        /*0048*/ 	.byte	0x04, 0x17
        /*004a*/ 	.short	(.L_55 - .L_54)
.L_54:
        /*004c*/ 	.word	0x00000000
        /*0050*/ 	.short	0x0004
        /*0052*/ 	.short	0x0020
        /*0054*/ 	.byte	0x00, 0xf5, 0x21, 0x00


	//----- nvinfo : EIATTR_KPARAM_INFO
	.align		4
.L_55:
        /*0058*/ 	.byte	0x04, 0x17
        /*005a*/ 	.short	(.L_57 - .L_56)
.L_56:
        /*005c*/ 	.word	0x00000000
        /*0060*/ 	.short	0x0003
        /*0062*/ 	.short	0x0018
        /*0064*/ 	.byte	0x00, 0xf5, 0x21, 0x00


	//----- nvinfo : EIATTR_KPARAM_INFO
	.align		4
.L_57:
        /*0068*/ 	.byte	0x04, 0x17
        /*006a*/ 	.short	(.L_59 - .L_58)
.L_58:
        /*006c*/ 	.word	0x00000000
        /*0070*/ 	.short	0x0002
        /*0072*/ 	.short	0x0010
        /*0074*/ 	.byte	0x00, 0xf5, 0x21, 0x00


	//----- nvinfo : EIATTR_KPARAM_INFO
	.align		4
.L_59:
        /*0078*/ 	.byte	0x04, 0x17
        /*007a*/ 	.short	(.L_61 - .L_60)
.L_60:
        /*007c*/ 	.word	0x00000000
        /*0080*/ 	.short	0x0001
        /*0082*/ 	.short	0x0008
        /*0084*/ 	.byte	0x00, 0xf5, 0x21, 0x00


	//----- nvinfo : EIATTR_KPARAM_INFO
	.align		4
.L_61:
        /*0088*/ 	.byte	0x04, 0x17
        /*008a*/ 	.short	(.L_63 - .L_62)
.L_62:
        /*008c*/ 	.word	0x00000000
        /*0090*/ 	.short	0x0000
        /*0092*/ 	.short	0x0000
        /*0094*/ 	.byte	0x00, 0xf5, 0x21, 0x00


	//----- nvinfo : EIATTR_SPARSE_MMA_MASK
	.align		4
.L_63:
        /*0098*/ 	.byte	0x03, 0x50
        /*009a*/ 	.short	0x0000


	//----- nvinfo : EIATTR_MAXREG_COUNT
	.align		4
        /*009c*/ 	.byte	0x03, 0x1b
        /*009e*/ 	.short	0x00ff


	//----- nvinfo : EIATTR_MERCURY_ISA_VERSION
	.align		4
        /*00a0*/ 	.byte	0x03, 0x5f
        /*00a2*/ 	.short	0x0101


	//----- nvinfo : EIATTR_INT_WARP_WIDE_INSTR_OFFSETS
	.align		4
        /*00a4*/ 	.byte	0x04, 0x31
        /*00a6*/ 	.short	(.L_65 - .L_64)


	//   ....[0]....
.L_64:
        /*00a8*/ 	.word	0x00002960


	//   ....[1]....
        /*00ac*/ 	.word	0x000029c0


	//   ....[2]....
        /*00b0*/ 	.word	0x00002a00


	//   ....[3]....
        /*00b4*/ 	.word	0x00002a30


	//   ....[4]....
        /*00b8*/ 	.word	0x00002a50


	//   ....[5]....
        /*00bc*/ 	.word	0x00002a70


	//   ....[6]....
        /*00c0*/ 	.word	0x00002aa0


	//   ....[7]....
        /*00c4*/ 	.word	0x00002ab0


	//   ....[8]....
        /*00c8*/ 	.word	0x00002e90


	//   ....[9]....
        /*00cc*/ 	.word	0x00002f30


	//   ....[10]....
        /*00d0*/ 	.word	0x000030d0


	//----- nvinfo : EIATTR_VRC_CTA_INIT_COUNT
	.align		4
.L_65:
        /*00d4*/ 	.byte	0x02, 0x4a
	.zero		1
	.zero		1


	//----- nvinfo : EIATTR_EXIT_INSTR_OFFSETS
	.align		4
        /*00d8*/ 	.byte	0x04, 0x1c
        /*00da*/ 	.short	(.L_67 - .L_66)


	//   ....[0]....
.L_66:
        /*00dc*/ 	.word	0x00000070


	//   ....[1]....
        /*00e0*/ 	.word	0x00002b40


	//   ....[2]....
        /*00e4*/ 	.word	0x00002fa0


	//   ....[3]....
        /*00e8*/ 	.word	0x00003190


	//----- nvinfo : EIATTR_CRS_STACK_SIZE
	.align		4
.L_67:
        /*00ec*/ 	.byte	0x04, 0x1e
        /*00ee*/ 	.short	(.L_69 - .L_68)
.L_68:
        /*00f0*/ 	.word	0x00000000


	//----- nvinfo : EIATTR_CBANK_PARAM_SIZE
	.align		4
.L_69:
        /*00f4*/ 	.byte	0x03, 0x19
        /*00f6*/ 	.short	0x0044


	//----- nvinfo : EIATTR_PARAM_CBANK
	.align		4
        /*00f8*/ 	.byte	0x04, 0x0a
        /*00fa*/ 	.short	(.L_71 - .L_70)
	.align		4
.L_70:
        /*00fc*/ 	.word	index@(.nv.constant0._Z17gpu_insert_kernelP10GPUHashMapPKhPKjS2_S4_PjS5_Pbj)
        /*0100*/ 	.short	0x0380
        /*0102*/ 	.short	0x0044


	//----- nvinfo : EIATTR_SW_WAR
	.align		4
.L_71:
        /*0104*/ 	.byte	0x04, 0x36
        /*0106*/ 	.short	(.L_73 - .L_72)
.L_72:
        /*0108*/ 	.word	0x00000008
.L_73:


//--------------------- .nv.callgraph             --------------------------
	.section	.nv.callgraph,"",@"SHT_CUDA_CALLGRAPH"
	.align	4
	.sectionentsize	8
	.align		4
        /*0000*/ 	.word	0x00000000
	.align		4
        /*0004*/ 	.word	0xffffffff
	.align		4
        /*0008*/ 	.word	0x00000000
	.align		4
        /*000c*/ 	.word	0xfffffffe
	.align		4
        /*0010*/ 	.word	0x00000000
	.align		4
        /*0014*/ 	.word	0xfffffffd
	.align		4
        /*0018*/ 	.word	0x00000000
	.align		4
        /*001c*/ 	.word	0xfffffffc


//--------------------- .text._Z17gpu_lookup_kernelP10GPUHashMapPKhPKjPjPhS5_S5_Pbj --------------------------
	.section	.text._Z17gpu_lookup_kernelP10GPUHashMapPKhPKjPjPhS5_S5_Pbj,"ax",@progbits
	.align	128
        .global         _Z17gpu_lookup_kernelP10GPUHashMapPKhPKjPjPhS5_S5_Pbj
        .type           _Z17gpu_lookup_kernelP10GPUHashMapPKhPKjPjPhS5_S5_Pbj,@function
        .size           _Z17gpu_lookup_kernelP10GPUHashMapPKhPKjPjPhS5_S5_Pbj,(.L_x_71 - _Z17gpu_lookup_kernelP10GPUHashMapPKhPKjPjPhS5_S5_Pbj)
        .other          _Z17gpu_lookup_kernelP10GPUHashMapPKhPKjPjPhS5_S5_Pbj,@"STO_CUDA_ENTRY STV_DEFAULT"
_Z17gpu_lookup_kernelP10GPUHashMapPKhPKjPjPhS5_S5_Pbj:
.text._Z17gpu_lookup_kernelP10GPUHashMapPKhPKjPjPhS5_S5_Pbj:
[----:B------:R-:W-:Y:S01]  /*0000*/  LDC R1, c[0x0][0x37c] ;  /* 0x0000df00ff017b82 */ /* 0x000fe20000000800 */
[----:B------:R-:W0:Y:S07]  /*0010*/  S2R R3, SR_TID.X ;  /* 0x0000000000037919 */ /* 0x000e2e0000002100 */
[----:B------:R-:W0:Y:S01]  /*0020*/  S2UR UR4, SR_CTAID.X ;  /* 0x00000000000479c3 */ /* 0x000e220000002500 */
[----:B------:R-:W1:Y:S07]  /*0030*/  LDCU UR5, c[0x0][0x3c0] ;  /* 0x00007800ff0577ac */ /* 0x000e6e0008000800 */
[----:B------:R-:W0:Y:S02]  /*0040*/  LDC R0, c[0x0][0x360] ;  /* 0x0000d800ff007b82 */ /* 0x000e240000000800 */
[----:B0-----:R-:W-:-:S05]  /*0050*/  IMAD R0, R0, UR4, R3 ;  /* 0x0000000400007c24 */ /* 0x001fca000f8e0203 */
[----:B-1----:R-:W-:-:S13]  /*0060*/  ISETP.GE.U32.AND P0, PT, R0, UR5, PT ;  /* 0x0000000500007c0c */ /* 0x002fda000bf06070 */
[----:B------:R-:W-:Y:S05]  /*0070*/  @P0 EXIT ;  /* 0x000000000000094d */ /* 0x000fea0003800000 */
[----:B------:R-:W0:Y:S01]  /*0080*/  LDC.64 R2, c[0x0][0x390] ;  /* 0x0000e400ff027b82 */ /* 0x000e220000000a00 */
[----:B------:R-:W1:Y:S01]  /*0090*/  LDCU.64 UR4, c[0x0][0x358] ;  /* 0x00006b00ff0477ac */ /* 0x000e620008000a00 */
[----:B------:R-:W2:Y:S06]  /*00a0*/  LDCU.64 UR6, c[0x0][0x388] ;  /* 0x00007100ff0677ac */ /* 0x000eac0008000a00 */
[----:B------:R-:W3:Y:S01]  /*00b0*/  LDC.64 R4, c[0x0][0x398] ;  /* 0x0000e600ff047b82 */ /* 0x000ee20000000a00 */
[----:B0-----:R-:W-:-:S06]  /*00c0*/  IMAD.WIDE.U32 R2, R0, 0x4, R2 ;  /* 0x0000000400027825 */ /* 0x001fcc00078e0002 */
[----:B-1----:R-:W4:Y:S01]  /*00d0*/  LDG.E R2, desc[UR4][R2.64] ;  /* 0x0000000402027981 */ /* 0x002f22000c1e1900 */
[----:B---3--:R-:W-:-:S06]  /*00e0*/  IMAD.WIDE.U32 R4, R0, 0x4, R4 ;  /* 0x0000000400047825 */ /* 0x008fcc00078e0004 */
[----:B------:R-:W2:Y:S01]  /*00f0*/  LDG.E R4, desc[UR4][R4.64] ;  /* 0x0000000404047981 */ /* 0x000ea2000c1e1900 */
[----:B------:R-:W-:Y:S01]  /*0100*/  BSSY.RECONVERGENT B0, `(.L_x_0) ;  /* 0x0000245000007945 */ /* 0x000fe20003800200 */
[C---:B----4-:R-:W-:Y:S01]  /*0110*/  ISETP.GE.U32.AND P0, PT, R2.reuse, 0x8, PT ;  /* 0x000000080200780c */ /* 0x050fe20003f06070 */
[----:B------:R-:W-:Y:S01]  /*0120*/  IMAD.WIDE.U32 R20, R2, 0x5bd1e995, RZ ;  /* 0x5bd1e99502147825 */ /* 0x000fe200078e00ff */
[----:B------:R-:W-:Y:S02]  /*0130*/  SHF.R.U32.HI R9, RZ, 0x3, R2 ;  /* 0x00000003ff097819 */ /* 0x000fe40000011602 */
[----:B--2---:R-:W-:Y:S01]  /*0140*/  IADD3 R12, P1, PT, R4, UR6, RZ ;  /* 0x00000006040c7c10 */ /* 0x004fe2000ff3e0ff */
[----:B------:R-:W-:-:S03]  /*0150*/  IMAD R7, R2, -0x395b586d, R21 ;  /* 0xc6a4a79302077824 */ /* 0x000fc600078e0215 */
[----:B------:R-:W-:Y:S02]  /*0160*/  IADD3.X R13, PT, PT, RZ, UR7, RZ, P1, !PT ;  /* 0x00000007ff0d7c10 */ /* 0x000fe40008ffe4ff */
[----:B------:R-:W-:Y:S02]  /*0170*/  LOP3.LUT R20, R20, 0x4e774912, RZ, 0x3c, !PT ;  /* 0x4e77491214147812 */ /* 0x000fe400078e3cff */
[----:B------:R-:W-:Y:S01]  /*0180*/  LOP3.LUT R7, R7, 0x8445d61a, RZ, 0x3c, !PT ;  /* 0x8445d61a07077812 */ /* 0x000fe200078e3cff */
[----:B------:R-:W-:Y:S01]  /*0190*/  IMAD.WIDE.U32 R10, R9, 0x8, R12 ;  /* 0x00000008090a7825 */ /* 0x000fe200078e000c */
[----:B------:R-:W-:Y:S06]  /*01a0*/  @!P0 BRA `(.L_x_1) ;  /* 0x0000002000e88947 */ /* 0x000fec0003800000 */
[C---:B------:R-:W-:Y:S01]  /*01b0*/  LOP3.LUT R8, R9.reuse, 0x3, RZ, 0xc0, !PT ;  /* 0x0000000309087812 */ /* 0x040fe200078ec0ff */
[----:B------:R-:W-:Y:S01]  /*01c0*/  BSSY.RECONVERGENT B1, `(.L_x_2) ;  /* 0x0000028000017945 */ /* 0x000fe20003800200 */
[----:B------:R-:W-:Y:S02]  /*01d0*/  IADD3 R5, P1, PT, R9, -0x1, RZ ;  /* 0xffffffff09057810 */ /* 0x000fe40007f3e0ff */
[----:B------:R-:W-:Y:S02]  /*01e0*/  ISETP.NE.U32.AND P0, PT, R8, RZ, PT ;  /* 0x000000ff0800720c */ /* 0x000fe40003f05070 */
[----:B------:R-:W-:Y:S01]  /*01f0*/  MOV R4, R12 ;  /* 0x0000000c00047202 */ /* 0x000fe20000000f00 */
[----:B------:R-:W-:Y:S01]  /*0200*/  IMAD.X R6, RZ, RZ, 0x1fffffff, P1 ;  /* 0x1fffffffff067424 */ /* 0x000fe200008e06ff */
[----:B------:R-:W-:Y:S02]  /*0210*/  ISETP.NE.AND.EX P0, PT, RZ, RZ, PT, P0 ;  /* 0x000000ffff00720c */ /* 0x000fe40003f05300 */
[----:B------:R-:W-:-:S11]  /*0220*/  MOV R3, R13 ;  /* 0x0000000d00037202 */ /* 0x000fd60000000f00 */
[----:B------:R-:W-:Y:S05]  /*0230*/  @!P0 BRA `(.L_x_3) ;  /* 0x0000000000808947 */ /* 0x000fea0003800000 */
[----:B------:R-:W-:Y:S01]  /*0240*/  HFMA2 R18, -RZ, RZ, 0, 0 ;  /* 0x00000000ff127431 */ /* 0x000fe200000001ff */
[----:B------:R-:W-:Y:S01]  /*0250*/  BSSY.RECONVERGENT B2, `(.L_x_4) ;  /* 0x000001d000027945 */ /* 0x000fe20003800200 */
[----:B------:R-:W-:Y:S01]  /*0260*/  MOV R4, R8 ;  /* 0x0000000800047202 */ /* 0x000fe20000000f00 */
[----:B------:R-:W-:Y:S01]  /*0270*/  IMAD.MOV.U32 R3, RZ, RZ, R13 ;  /* 0x000000ffff037224 */ /* 0x000fe200078e000d */
[----:B------:R-:W-:-:S07]  /*0280*/  MOV R14, R12 ;  /* 0x0000000c000e7202 */ /* 0x000fce0000000f00 */
.L_x_5:
[----:B------:R-:W-:-:S05]  /*0290*/  MOV R15, R3 ;  /* 0x00000003000f7202 */ /* 0x000fca0000000f00 */
[----:B------:R0:W2:Y:S01]  /*02a0*/  LDG.E.64 R16, desc[UR4][R14.64] ;  /* 0x000000040e107981 */ /* 0x0000a2000c1e1b00 */
[----:B------:R-:W-:-:S04]  /*02b0*/  IADD3 R4, P0, PT, R4, -0x1, RZ ;  /* 0xffffffff04047810 */ /* 0x000fc80007f1e0ff */
[----:B------:R-:W-:Y:S02]  /*02c0*/  IADD3.X R18, PT, PT, R18, -0x1, RZ, P0, !PT ;  /* 0xffffffff12127810 */ /* 0x000fe400007fe4ff */
[----:B------:R-:W-:Y:S02]  /*02d0*/  ISETP.NE.U32.AND P0, PT, R4, RZ, PT ;  /* 0x000000ff0400720c */ /* 0x000fe40003f05070 */
[----:B0-----:R-:W-:Y:S02]  /*02e0*/  IADD3 R14, P1, PT, R14, 0x8, RZ ;  /* 0x000000080e0e7810 */ /* 0x001fe40007f3e0ff */
[----:B------:R-:W-:-:S03]  /*02f0*/  ISETP.NE.AND.EX P0, PT, R18, RZ, PT, P0 ;  /* 0x000000ff1200720c */ /* 0x000fc60003f05300 */
[----:B------:R-:W-:Y:S02]  /*0300*/  IMAD.X R3, RZ, RZ, R3, P1 ;  /* 0x000000ffff037224 */ /* 0x000fe400008e0603 */
[----:B--2---:R-:W-:Y:S02]  /*0310*/  IMAD R17, R17, 0x5bd1e995, RZ ;  /* 0x5bd1e99511117824 */ /* 0x004fe400078e02ff */
[----:B------:R-:W-:-:S04]  /*0320*/  IMAD.WIDE.U32 R8, R16, 0x5bd1e995, RZ ;  /* 0x5bd1e99510087825 */ /* 0x000fc800078e00ff */
[----:B------:R-:W-:-:S05]  /*0330*/  IMAD R17, R16, -0x395b586d, R17 ;  /* 0xc6a4a79310117824 */ /* 0x000fca00078e0211 */
[----:B------:R-:W-:-:S04]  /*0340*/  IADD3 R16, PT, PT, R9, R17, RZ ;  /* 0x0000001109107210 */ /* 0x000fc80007ffe0ff */
[----:B------:R-:W-:-:S04]  /*0350*/  SHF.R.U32.HI R9, RZ, 0xf, R16 ;  /* 0x0000000fff097819 */ /* 0x000fc80000011610 */
[----:B------:R-:W-:Y:S01]  /*0360*/  LOP3.LUT R8, R9, R8, RZ, 0x3c, !PT ;  /* 0x0000000809087212 */ /* 0x000fe200078e3cff */
[----:B------:R-:W-:-:S04]  /*0370*/  IMAD R9, R16, 0x5bd1e995, RZ ;  /* 0x5bd1e99510097824 */ /* 0x000fc800078e02ff */
[C---:B------:R-:W-:Y:S02]  /*0380*/  IMAD R17, R8.reuse, -0x395b586d, R9 ;  /* 0xc6a4a79308117824 */ /* 0x040fe400078e0209 */
[----:B------:R-:W-:-:S05]  /*0390*/  IMAD.WIDE.U32 R8, R8, 0x5bd1e995, RZ ;  /* 0x5bd1e99508087825 */ /* 0x000fca00078e00ff */
[----:B------:R-:W-:Y:S02]  /*03a0*/  IADD3 R16, PT, PT, R9, R17, RZ ;  /* 0x0000001109107210 */ /* 0x000fe40007ffe0ff */
[----:B------:R-:W-:Y:S02]  /*03b0*/  LOP3.LUT R8, R8, R20, RZ, 0x3c, !PT ;  /* 0x0000001408087212 */ /* 0x000fe400078e3cff */
[----:B------:R-:W-:-:S03]  /*03c0*/  LOP3.LUT R7, R16, R7, RZ, 0x3c, !PT ;  /* 0x0000000710077212 */ /* 0x000fc600078e3cff */
[----:B------:R-:W-:-:S04]  /*03d0*/  IMAD.WIDE.U32 R20, R8, 0x5bd1e995, RZ ;  /* 0x5bd1e99508147825 */ /* 0x000fc800078e00ff */
[----:B------:R-:W-:-:S04]  /*03e0*/  IMAD R7, R7, 0x5bd1e995, RZ ;  /* 0x5bd1e99507077824 */ /* 0x000fc800078e02ff */
[----:B------:R-:W-:-:S05]  /*03f0*/  IMAD R7, R8, -0x395b586d, R7 ;  /* 0xc6a4a79308077824 */ /* 0x000fca00078e0207 */
[----:B------:R-:W-:Y:S01]  /*0400*/  IADD3 R7, PT, PT, R21, R7, RZ ;  /* 0x0000000715077210 */ /* 0x000fe20007ffe0ff */
[----:B------:R-:W-:Y:S06]  /*0410*/  @P0 BRA `(.L_x_5) ;  /* 0xfffffffc009c0947 */ /* 0x000fec000383ffff */
[----:B------:R-:W-:Y:S05]  /*0420*/  BSYNC.RECONVERGENT B2 ;  /* 0x0000000000027941 */ /* 0x000fea0003800200 */
.L_x_4:
[----:B------:R-:W-:-:S07]  /*0430*/  MOV R4, R14 ;  /* 0x0000000e00047202 */ /* 0x000fce0000000f00 */
.L_x_3:
[----:B------:R-:W-:Y:S05]  /*0440*/  BSYNC.RECONVERGENT B1 ;  /* 0x0000000000017941 */ /* 0x000fea0003800200 */
.L_x_2:
[----:B------:R-:W-:Y:S02]  /*0450*/  ISETP.GE.U32.AND P0, PT, R5, 0x3, PT ;  /* 0x000000030500780c */ /* 0x000fe40003f06070 */
[----:B------:R-:W-:-:S04]  /*0460*/  LOP3.LUT R6, R6, 0x1fffffff, RZ, 0xc0, !PT ;  /* 0x1fffffff06067812 */ /* 0x000fc800078ec0ff */
[----:B------:R-:W-:-:S13]  /*0470*/  ISETP.GE.U32.AND.EX P0, PT, R6, RZ, PT, P0 ;  /* 0x000000ff0600720c */ /* 0x000fda0003f06100 */
[----:B------:R-:W-:Y:S05]  /*0480*/  @!P0 BRA `(.L_x_1) ;  /* 0x0000002000308947 */ /* 0x000fea0003800000 */
[----:B------:R-:W-:Y:S01]  /*0490*/  ISETP.GE.U32.AND P0, PT, R4, R10, PT ;  /* 0x0000000a0400720c */ /* 0x000fe20003f06070 */
[----:B------:R-:W-:Y:S01]  /*04a0*/  BSSY.RELIABLE B1, `(.L_x_6) ;  /* 0x00001bf000017945 */ /* 0x000fe20003800100 */
[----:B------:R-:W-:Y:S01]  /*04b0*/  MOV R8, R4 ;  /* 0x0000000400087202 */ /* 0x000fe20000000f00 */
[----:B------:R-:W-:Y:S01]  /*04c0*/  IMAD.MOV.U32 R9, RZ, RZ, R3 ;  /* 0x000000ffff097224 */ /* 0x000fe200078e0003 */
[----:B------:R-:W-:-:S13]  /*04d0*/  ISETP.GE.AND.EX P0, PT, R3, R11, PT, P0 ;  /* 0x0000000b0300720c */ /* 0x000fda0003f06300 */
[----:B------:R-:W-:Y:S05]  /*04e0*/  @P0 BRA `(.L_x_7) ;  /* 0x0000001800e80947 */ /* 0x000fea0003800000 */
[----:B------:R-:W-:Y:S01]  /*04f0*/  IADD3 R5, P0, PT, R10, -R4, RZ ;  /* 0x800000040a057210 */ /* 0x000fe20007f1e0ff */
[----:B------:R-:W-:Y:S03]  /*0500*/  BSSY.RECONVERGENT B2, `(.L_x_8) ;  /* 0x0000120000027945 */ /* 0x000fe60003800200 */
[----:B------:R-:W-:Y:S02]  /*0510*/  ISETP.GT.U32.AND P1, PT, R5, 0x60, PT ;  /* 0x000000600500780c */ /* 0x000fe40003f24070 */
[----:B------:R-:W-:Y:S02]  /*0520*/  IADD3.X R5, PT, PT, R11, ~R3, RZ, P0, !PT ;  /* 0x800000030b057210 */ /* 0x000fe400007fe4ff */
[----:B------:R-:W-:Y:S02]  /*0530*/  PLOP3.LUT P0, PT, PT, PT, PT, 0x80, 0x8 ;  /* 0x000000000008781c */ /* 0x000fe40003f0f070 */
[----:B------:R-:W-:-:S13]  /*0540*/  ISETP.GT.AND.EX P1, PT, R5, RZ, PT, P1 ;  /* 0x000000ff0500720c */ /* 0x000fda0003f24310 */
[----:B------:R-:W-:Y:S05]  /*0550*/  @!P1 BRA `(.L_x_9) ;  /* 0x0000001000689947 */ /* 0x000fea0003800000 */
[----:B------:R-:W-:Y:S02]  /*0560*/  IADD3 R5, P1, PT, R10, -0x60, RZ ;  /* 0xffffffa00a057810 */ /* 0x000fe40007f3e0ff */
[----:B------:R-:W-:Y:S02]  /*0570*/  PLOP3.LUT P0, PT, PT, PT, PT, 0x8, 0x80 ;  /* 0x000000000080781c */ /* 0x000fe40003f0e170 */
[----:B------:R-:W-:-:S11]  /*0580*/  IADD3.X R6, PT, PT, R11, -0x1, RZ, P1, !PT ;  /* 0xffffffff0b067810 */ /* 0x000fd60000ffe4ff */
.L_x_10:
[----:B------:R-:W2:Y:S04]  /*0590*/  LDG.E.64 R16, desc[UR4][R8.64] ;  /* 0x0000000408107981 */ /* 0x000ea8000c1e1b00 */
[----:B------:R-:W3:Y:S04]  /*05a0*/  LDG.E.64 R14, desc[UR4][R8.64+0x8] ;  /* 0x00000804080e7981 */ /* 0x000ee8000c1e1b00 */
[----:B------:R-:W4:Y:S04]  /*05b0*/  LDG.E.64 R18, desc[UR4][R8.64+0x10] ;  /* 0x0000100408127981 */ /* 0x000f28000c1e1b00 */
[----:B------:R-:W5:Y:S04]  /*05c0*/  LDG.E.64 R22, desc[UR4][R8.64+0x18] ;  /* 0x0000180408167981 */ /* 0x000f68000c1e1b00 */
[----:B------:R-:W5:Y:S01]  /*05d0*/  LDG.E.64 R24, desc[UR4][R8.64+0x20] ;  /* 0x0000200408187981 */ /* 0x000f62000c1e1b00 */
[----:B--2---:R-:W-:-:S04]  /*05e0*/  IMAD R17, R17, 0x5bd1e995, RZ ;  /* 0x5bd1e99511117824 */ /* 0x004fc800078e02ff */
[C---:B------:R-:W-:Y:S02]  /*05f0*/  IMAD R21, R16.reuse, -0x395b586d, R17 ;  /* 0xc6a4a79310157824 */ /* 0x040fe400078e0211 */
[----:B------:R-:W-:-:S05]  /*0600*/  IMAD.WIDE.U32 R16, R16, 0x5bd1e995, RZ ;  /* 0x5bd1e99510107825 */ /* 0x000fca00078e00ff */
[----:B------:R-:W-:-:S04]  /*0610*/  IADD3 R21, PT, PT, R17, R21, RZ ;  /* 0x0000001511157210 */ /* 0x000fc80007ffe0ff */
[----:B------:R-:W-:Y:S01]  /*0620*/  SHF.R.U32.HI R17, RZ, 0xf, R21 ;  /* 0x0000000fff117819 */ /* 0x000fe20000011615 */
[----:B------:R-:W-:-:S03]  /*0630*/  IMAD R21, R21, 0x5bd1e995, RZ ;  /* 0x5bd1e99515157824 */ /* 0x000fc600078e02ff */
[----:B------:R-:W-:-:S05]  /*0640*/  LOP3.LUT R16, R17, R16, RZ, 0x3c, !PT ;  /* 0x0000001011107212 */ /* 0x000fca00078e3cff */
[C---:B------:R-:W-:Y:S02]  /*0650*/  IMAD R21, R16.reuse, -0x395b586d, R21 ;  /* 0xc6a4a79310157824 */ /* 0x040fe400078e0215 */
[----:B------:R-:W-:-:S05]  /*0660*/  IMAD.WIDE.U32 R16, R16, 0x5bd1e995, RZ ;  /* 0x5bd1e99510107825 */ /* 0x000fca00078e00ff */
[----:B------:R-:W-:Y:S02]  /*0670*/  IADD3 R26, PT, PT, R17, R21, RZ ;  /* 0x00000015111a7210 */ /* 0x000fe40007ffe0ff */
[----:B------:R-:W-:Y:S02]  /*0680*/  LOP3.LUT R16, R16, R20, RZ, 0x3c, !PT ;  /* 0x0000001410107212 */ /* 0x000fe400078e3cff */
[----:B------:R-:W2:Y:S01]  /*0690*/  LDG.E.64 R20, desc[UR4][R8.64+0x28] ;  /* 0x0000280408147981 */ /* 0x000ea2000c1e1b00 */
[----:B---3--:R-:W-:Y:S01]  /*06a0*/  IMAD R15, R15, 0x5bd1e995, RZ ;  /* 0x5bd1e9950f0f7824 */ /* 0x008fe200078e02ff */
[----:B------:R-:W-:Y:S01]  /*06b0*/  LOP3.LUT R26, R26, R7, RZ, 0x3c, !PT ;  /* 0x000000071a1a7212 */ /* 0x000fe200078e3cff */
[----:B----4-:R-:W-:Y:S02]  /*06c0*/  IMAD R19, R19, 0x5bd1e995, RZ ;  /* 0x5bd1e99513137824 */ /* 0x010fe400078e02ff */
[C---:B------:R-:W-:Y:S02]  /*06d0*/  IMAD R17, R14.reuse, -0x395b586d, R15 ;  /* 0xc6a4a7930e117824 */ /* 0x040fe400078e020f */
[----:B------:R-:W-:-:S04]  /*06e0*/  IMAD.WIDE.U32 R14, R14, 0x5bd1e995, RZ ;  /* 0x5bd1e9950e0e7825 */ /* 0x000fc800078e00ff */
[----:B------:R-:W-:-:S05]  /*06f0*/  IMAD.IADD R15, R15, 0x1, R17 ;  /* 0x000000010f0f7824 */ /* 0x000fca00078e0211 */
[----:B------:R-:W-:-:S04]  /*0700*/  SHF.R.U32.HI R17, RZ, 0xf, R15 ;  /* 0x0000000fff117819 */ /* 0x000fc8000001160f */
[----:B------:R-:W-:Y:S01]  /*0710*/  LOP3.LUT R17, R17, R14, RZ, 0x3c, !PT ;  /* 0x0000000e11117212 */ /* 0x000fe200078e3cff */
[----:B------:R-:W-:Y:S02]  /*0720*/  IMAD R14, R15, 0x5bd1e995, RZ ;  /* 0x5bd1e9950f0e7824 */ /* 0x000fe400078e02ff */
[----:B------:R-:W-:Y:S02]  /*0730*/  IMAD R15, R26, 0x5bd1e995, RZ ;  /* 0x5bd1e9951a0f7824 */ /* 0x000fe400078e02ff */
[----:B------:R-:W-:Y:S02]  /*0740*/  IMAD R7, R17, -0x395b586d, R14 ;  /* 0xc6a4a79311077824 */ /* 0x000fe400078e020e */
[C---:B------:R-:W-:Y:S02]  /*0750*/  IMAD R27, R16.reuse, -0x395b586d, R15 ;  /* 0xc6a4a793101b7824 */ /* 0x040fe400078e020f */
[----:B------:R-:W-:-:S04]  /*0760*/  IMAD.WIDE.U32 R14, R16, 0x5bd1e995, RZ ;  /* 0x5bd1e995100e7825 */ /* 0x000fc800078e00ff */
[----:B------:R-:W-:Y:S01]  /*0770*/  IMAD.WIDE.U32 R16, R17, 0x5bd1e995, RZ ;  /* 0x5bd1e99511107825 */ /* 0x000fe200078e00ff */
[----:B------:R-:W-:-:S03]  /*0780*/  IADD3 R15, PT, PT, R15, R27, RZ ;  /* 0x0000001b0f0f7210 */ /* 0x000fc60007ffe0ff */
[----:B------:R-:W-:Y:S01]  /*0790*/  IMAD R27, R18, -0x395b586d, R19 ;  /* 0xc6a4a793121b7824 */ /* 0x000fe200078e0213 */
[----:B------:R-:W-:Y:S01]  /*07a0*/  LOP3.LUT R14, R16, R14, RZ, 0x3c, !PT ;  /* 0x0000000e100e7212 */ /* 0x000fe200078e3cff */
[----:B------:R-:W-:Y:S01]  /*07b0*/  IMAD.WIDE.U32 R18, R18, 0x5bd1e995, RZ ;  /* 0x5bd1e99512127825 */ /* 0x000fe200078e00ff */
[----:B------:R-:W-:-:S04]  /*07c0*/  IADD3 R16, PT, PT, R17, R7, RZ ;  /* 0x0000000711107210 */ /* 0x000fc80007ffe0ff */
[----:B------:R-:W-:Y:S02]  /*07d0*/  IADD3 R17, PT, PT, R19, R27, RZ ;  /* 0x0000001b13117210 */ /* 0x000fe40007ffe0ff */
[----:B------:R-:W-:Y:S02]  /*07e0*/  LOP3.LUT R15, R16, R15, RZ, 0x3c, !PT ;  /* 0x0000000f100f7212 */ /* 0x000fe400078e3cff */
[----:B------:R-:W-:-:S04]  /*07f0*/  SHF.R.U32.HI R7, RZ, 0xf, R17 ;  /* 0x0000000fff077819 */ /* 0x000fc80000011611 */
[----:B------:R-:W-:Y:S02]  /*0800*/  LOP3.LUT R16, R7, R18, RZ, 0x3c, !PT ;  /* 0x0000001207107212 */ /* 0x000fe400078e3cff */
[----:B------:R-:W3:Y:S01]  /*0810*/  LDG.E.64 R18, desc[UR4][R8.64+0x30] ;  /* 0x0000300408127981 */ /* 0x000ee2000c1e1b00 */
[----:B------:R-:W-:Y:S02]  /*0820*/  IMAD R15, R15, 0x5bd1e995, RZ ;  /* 0x5bd1e9950f0f7824 */ /* 0x000fe400078e02ff */
[----:B------:R-:W-:Y:S02]  /*0830*/  IMAD R7, R17, 0x5bd1e995, RZ ;  /* 0x5bd1e99511077824 */ /* 0x000fe400078e02ff */
[C---:B------:R-:W-:Y:S02]  /*0840*/  IMAD R27, R14.reuse, -0x395b586d, R15 ;  /* 0xc6a4a7930e1b7824 */ /* 0x040fe400078e020f */
[----:B------:R-:W-:-:S04]  /*0850*/  IMAD.WIDE.U32 R14, R14, 0x5bd1e995, RZ ;  /* 0x5bd1e9950e0e7825 */ /* 0x000fc800078e00ff */
[----:B-----5:R-:W-:Y:S02]  /*0860*/  IMAD R23, R23, 0x5bd1e995, RZ ;  /* 0x5bd1e99517177824 */ /* 0x020fe400078e02ff */
[C---:B------:R-:W-:Y:S02]  /*0870*/  IMAD R7, R16.reuse, -0x395b586d, R7 ;  /* 0xc6a4a79310077824 */ /* 0x040fe400078e0207 */
[----:B------:R-:W-:Y:S02]  /*0880*/  IMAD.IADD R15, R15, 0x1, R27 ;  /* 0x000000010f0f7824 */ /* 0x000fe400078e021b */
[----:B------:R-:W-:-:S04]  /*0890*/  IMAD.WIDE.U32 R16, R16, 0x5bd1e995, RZ ;  /* 0x5bd1e99510107825 */ /* 0x000fc800078e00ff */
        /* <DEDUP_REMOVED lines=8> */
[----:B------:R-:W4:Y:S01]  /*0920*/  LDG.E.64 R22, desc[UR4][R8.64+0x38] ;  /* 0x0000380408167981 */ /* 0x000f22000c1e1b00 */
[----:B------:R-:W-:Y:S02]  /*0930*/  IMAD R16, R16, 0x5bd1e995, RZ ;  /* 0x5bd1e99510107824 */ /* 0x000fe400078e02ff */
[----:B------:R-:W-:Y:S02]  /*0940*/  IMAD R17, R17, 0x5bd1e995, RZ ;  /* 0x5bd1e99511117824 */ /* 0x000fe400078e02ff */
[----:B------:R-:W-:Y:S02]  /*0950*/  IMAD R27, R15, -0x395b586d, R16 ;  /* 0xc6a4a7930f1b7824 */ /* 0x000fe400078e0210 */
[C---:B------:R-:W-:Y:S02]  /*0960*/  IMAD R7, R14.reuse, -0x395b586d, R17 ;  /* 0xc6a4a7930e077824 */ /* 0x040fe400078e0211 */
[----:B------:R-:W-:-:S04]  /*0970*/  IMAD.WIDE.U32 R16, R14, 0x5bd1e995, RZ ;  /* 0x5bd1e9950e107825 */ /* 0x000fc800078e00ff */
[----:B------:R-:W-:Y:S01]  /*0980*/  IMAD.WIDE.U32 R14, R15, 0x5bd1e995, RZ ;  /* 0x5bd1e9950f0e7825 */ /* 0x000fe200078e00ff */
[----:B------:R-:W-:-:S03]  /*0990*/  IADD3 R7, PT, PT, R17, R7, RZ ;  /* 0x0000000711077210 */ /* 0x000fc60007ffe0ff */
[----:B------:R-:W-:Y:S01]  /*09a0*/  IMAD R17, R25, 0x5bd1e995, RZ ;  /* 0x5bd1e99519117824 */ /* 0x000fe200078e02ff */
[----:B------:R-:W-:-:S03]  /*09b0*/  LOP3.LUT R26, R14, R16, RZ, 0x3c, !PT ;  /* 0x000000100e1a7212 */ /* 0x000fc600078e3cff */
[C---:B------:R-:W-:Y:S02]  /*09c0*/  IMAD R25, R24.reuse, -0x395b586d, R17 ;  /* 0xc6a4a79318197824 */ /* 0x040fe400078e0211 */
[----:B------:R-:W-:-:S04]  /*09d0*/  IMAD.WIDE.U32 R16, R24, 0x5bd1e995, RZ ;  /* 0x5bd1e99518107825 */ /* 0x000fc800078e00ff */
[----:B------:R-:W-:Y:S01]  /*09e0*/  IMAD.IADD R24, R15, 0x1, R27 ;  /* 0x000000010f187824 */ /* 0x000fe200078e021b */
[----:B------:R-:W-:Y:S01]  /*09f0*/  IADD3 R17, PT, PT, R17, R25, RZ ;  /* 0x0000001911117210 */ /* 0x000fe20007ffe0ff */
[----:B------:R-:W5:Y:S03]  /*0a00*/  LDG.E.64 R14, desc[UR4][R8.64+0x40] ;  /* 0x00004004080e7981 */ /* 0x000f66000c1e1b00 */
[----:B------:R-:W-:Y:S01]  /*0a10*/  LOP3.LUT R24, R24, R7, RZ, 0x3c, !PT ;  /* 0x0000000718187212 */ /* 0x000fe200078e3cff */
[----:B------:R-:W-:Y:S01]  /*0a20*/  IMAD R27, R17, 0x5bd1e995, RZ ;  /* 0x5bd1e995111b7824 */ /* 0x000fe200078e02ff */
[----:B------:R-:W-:-:S04]  /*0a30*/  SHF.R.U32.HI R7, RZ, 0xf, R17 ;  /* 0x0000000fff077819 */ /* 0x000fc80000011611 */
[----:B------:R-:W-:Y:S01]  /*0a40*/  LOP3.LUT R16, R7, R16, RZ, 0x3c, !PT ;  /* 0x0000001007107212 */ /* 0x000fe200078e3cff */
[----:B------:R-:W-:Y:S02]  /*0a50*/  IMAD R7, R24, 0x5bd1e995, RZ ;  /* 0x5bd1e99518077824 */ /* 0x000fe400078e02ff */
[----:B------:R-:W-:-:S04]  /*0a60*/  IMAD.WIDE.U32 R24, R26, 0x5bd1e995, RZ ;  /* 0x5bd1e9951a187825 */ /* 0x000fc800078e00ff */
[C---:B------:R-:W-:Y:S02]  /*0a70*/  IMAD R27, R16.reuse, -0x395b586d, R27 ;  /* 0xc6a4a793101b7824 */ /* 0x040fe400078e021b */
[----:B------:R-:W-:-:S04]  /*0a80*/  IMAD.WIDE.U32 R16, R16, 0x5bd1e995, RZ ;  /* 0x5bd1e99510107825 */ /* 0x000fc800078e00ff */
[----:B------:R-:W-:Y:S01]  /*0a90*/  IMAD R7, R26, -0x395b586d, R7 ;  /* 0xc6a4a7931a077824 */ /* 0x000fe200078e0207 */
[----:B------:R-:W-:Y:S02]  /*0aa0*/  LOP3.LUT R24, R16, R24, RZ, 0x3c, !PT ;  /* 0x0000001810187212 */ /* 0x000fe400078e3cff */
[----:B------:R-:W-:Y:S02]  /*0ab0*/  IADD3 R26, PT, PT, R17, R27, RZ ;  /* 0x0000001b111a7210 */ /* 0x000fe40007ffe0ff */
[----:B------:R-:W5:Y:S01]  /*0ac0*/  LDG.E.64 R16, desc[UR4][R8.64+0x48] ;  /* 0x0000480408107981 */ /* 0x000f62000c1e1b00 */
[----:B------:R-:W-:-:S04]  /*0ad0*/  IADD3 R7, PT, PT, R25, R7, RZ ;  /* 0x0000000719077210 */ /* 0x000fc80007ffe0ff */
[----:B------:R-:W-:Y:S01]  /*0ae0*/  LOP3.LUT R26, R26, R7, RZ, 0x3c, !PT ;  /* 0x000000071a1a7212 */ /* 0x000fe200078e3cff */
[----:B--2---:R-:W-:-:S04]  /*0af0*/  IMAD R21, R21, 0x5bd1e995, RZ ;  /* 0x5bd1e99515157824 */ /* 0x004fc800078e02ff */
[C---:B------:R-:W-:Y:S02]  /*0b00*/  IMAD R25, R20.reuse, -0x395b586d, R21 ;  /* 0xc6a4a79314197824 */ /* 0x040fe400078e0215 */
[----:B------:R-:W-:-:S04]  /*0b10*/  IMAD.WIDE.U32 R20, R20, 0x5bd1e995, RZ ;  /* 0x5bd1e99514147825 */ /* 0x000fc800078e00ff */
[----:B------:R-:W-:-:S05]  /*0b20*/  IMAD.IADD R21, R21, 0x1, R25 ;  /* 0x0000000115157824 */ /* 0x000fca00078e0219 */
[----:B------:R-:W-:Y:S01]  /*0b30*/  SHF.R.U32.HI R7, RZ, 0xf, R21 ;  /* 0x0000000fff077819 */ /* 0x000fe20000011615 */
[----:B------:R-:W-:-:S03]  /*0b40*/  IMAD R27, R21, 0x5bd1e995, RZ ;  /* 0x5bd1e995151b7824 */ /* 0x000fc600078e02ff */
[----:B------:R-:W-:Y:S01]  /*0b50*/  LOP3.LUT R20, R7, R20, RZ, 0x3c, !PT ;  /* 0x0000001407147212 */ /* 0x000fe200078e3cff */
[----:B------:R-:W-:-:S04]  /*0b60*/  IMAD R7, R26, 0x5bd1e995, RZ ;  /* 0x5bd1e9951a077824 */ /* 0x000fc800078e02ff */
[----:B------:R-:W-:Y:S02]  /*0b70*/  IMAD R27, R20, -0x395b586d, R27 ;  /* 0xc6a4a793141b7824 */ /* 0x000fe400078e021b */
[C---:B------:R-:W-:Y:S02]  /*0b80*/  IMAD R7, R24.reuse, -0x395b586d, R7 ;  /* 0xc6a4a79318077824 */ /* 0x040fe400078e0207 */
[----:B------:R-:W-:-:S04]  /*0b90*/  IMAD.WIDE.U32 R24, R24, 0x5bd1e995, RZ ;  /* 0x5bd1e99518187825 */ /* 0x000fc800078e00ff */
[----:B------:R-:W-:Y:S01]  /*0ba0*/  IMAD.WIDE.U32 R20, R20, 0x5bd1e995, RZ ;  /* 0x5bd1e99514147825 */ /* 0x000fe200078e00ff */
[----:B------:R-:W-:Y:S02]  /*0bb0*/  IADD3 R7, PT, PT, R25, R7, RZ ;  /* 0x0000000719077210 */ /* 0x000fe40007ffe0ff */
[----:B------:R-:W-:Y:S02]  /*0bc0*/  LOP3.LUT R20, R20, R24, RZ, 0x3c, !PT ;  /* 0x0000001814147212 */ /* 0x000fe400078e3cff */
[----:B------:R-:W2:Y:S01]  /*0bd0*/  LDG.E.64 R24, desc[UR4][R8.64+0x50] ;  /* 0x0000500408187981 */ /* 0x000ea2000c1e1b00 */
[----:B------:R-:W-:Y:S01]  /*0be0*/  IADD3 R26, PT, PT, R21, R27, RZ ;  /* 0x0000001b151a7210 */ /* 0x000fe20007ffe0ff */
[----:B---3--:R-:W-:-:S04]  /*0bf0*/  IMAD R19, R19, 0x5bd1e995, RZ ;  /* 0x5bd1e99513137824 */ /* 0x008fc800078e02ff */
[C---:B------:R-:W-:Y:S02]  /*0c00*/  IMAD R21, R18.reuse, -0x395b586d, R19 ;  /* 0xc6a4a79312157824 */ /* 0x040fe400078e0213 */
[----:B------:R-:W-:-:S05]  /*0c10*/  IMAD.WIDE.U32 R18, R18, 0x5bd1e995, RZ ;  /* 0x5bd1e99512127825 */ /* 0x000fca00078e00ff */
[----:B------:R-:W-:Y:S02]  /*0c20*/  IADD3 R19, PT, PT, R19, R21, RZ ;  /* 0x0000001513137210 */ /* 0x000fe40007ffe0ff */
[----:B------:R-:W-:Y:S02]  /*0c30*/  LOP3.LUT R7, R26, R7, RZ, 0x3c, !PT ;  /* 0x000000071a077212 */ /* 0x000fe400078e3cff */
[----:B------:R-:W-:-:S04]  /*0c40*/  SHF.R.U32.HI R21, RZ, 0xf, R19 ;  /* 0x0000000fff157819 */ /* 0x000fc80000011613 */
[----:B------:R-:W-:Y:S01]  /*0c50*/  LOP3.LUT R21, R21, R18, RZ, 0x3c, !PT ;  /* 0x0000001215157212 */ /* 0x000fe200078e3cff */
[----:B------:R-:W-:Y:S02]  /*0c60*/  IMAD R18, R19, 0x5bd1e995, RZ ;  /* 0x5bd1e99513127824 */ /* 0x000fe400078e02ff */
[----:B------:R-:W-:Y:S02]  /*0c70*/  IMAD R19, R7, 0x5bd1e995, RZ ;  /* 0x5bd1e99507137824 */ /* 0x000fe400078e02ff */
[----:B------:R-:W-:Y:S02]  /*0c80*/  IMAD R7, R21, -0x395b586d, R18 ;  /* 0xc6a4a79315077824 */ /* 0x000fe400078e0212 */
[C---:B------:R-:W-:Y:S02]  /*0c90*/  IMAD R27, R20.reuse, -0x395b586d, R19 ;  /* 0xc6a4a793141b7824 */ /* 0x040fe400078e0213 */
[----:B------:R-:W-:-:S04]  /*0ca0*/  IMAD.WIDE.U32 R18, R20, 0x5bd1e995, RZ ;  /* 0x5bd1e99514127825 */ /* 0x000fc800078e00ff */
[----:B------:R-:W-:-:S04]  /*0cb0*/  IMAD.WIDE.U32 R20, R21, 0x5bd1e995, RZ ;  /* 0x5bd1e99515147825 */ /* 0x000fc800078e00ff */
[----:B----4-:R-:W-:Y:S01]  /*0cc0*/  IMAD R23, R23, 0x5bd1e995, RZ ;  /* 0x5bd1e99517177824 */ /* 0x010fe200078e02ff */
[----:B------:R-:W-:Y:S01]  /*0cd0*/  LOP3.LUT R18, R20, R18, RZ, 0x3c, !PT ;  /* 0x0000001214127212 */ /* 0x000fe200078e3cff */
[----:B------:R-:W-:Y:S01]  /*0ce0*/  IMAD.IADD R19, R19, 0x1, R27 ;  /* 0x0000000113137824 */ /* 0x000fe200078e021b */
[----:B------:R-:W-:Y:S01]  /*0cf0*/  IADD3 R20, PT, PT, R21, R7, RZ ;  /* 0x0000000715147210 */ /* 0x000fe20007ffe0ff */
[C---:B------:R-:W-:Y:S02]  /*0d00*/  IMAD R27, R22.reuse, -0x395b586d, R23 ;  /* 0xc6a4a793161b7824 */ /* 0x040fe400078e0217 */
[----:B------:R-:W-:Y:S01]  /*0d10*/  IMAD.WIDE.U32 R22, R22, 0x5bd1e995, RZ ;  /* 0x5bd1e99516167825 */ /* 0x000fe200078e00ff */
[----:B------:R-:W-:-:S04]  /*0d20*/  LOP3.LUT R20, R20, R19, RZ, 0x3c, !PT ;  /* 0x0000001314147212 */ /* 0x000fc800078e3cff */
[----:B------:R-:W-:Y:S01]  /*0d30*/  IADD3 R7, PT, PT, R23, R27, RZ ;  /* 0x0000001b17077210 */ /* 0x000fe20007ffe0ff */
[----:B------:R-:W-:-:S03]  /*0d40*/  IMAD R21, R20, 0x5bd1e995, RZ ;  /* 0x5bd1e99514157824 */ /* 0x000fc600078e02ff */
[----:B------:R-:W-:Y:S01]  /*0d50*/  SHF.R.U32.HI R19, RZ, 0xf, R7 ;  /* 0x0000000fff137819 */ /* 0x000fe20000011607 */
[C---:B------:R-:W-:Y:S02]  /*0d60*/  IMAD R23, R18.reuse, -0x395b586d, R21 ;  /* 0xc6a4a79312177824 */ /* 0x040fe400078e0215 */
[----:B------:R-:W-:Y:S01]  /*0d70*/  IMAD.WIDE.U32 R20, R18, 0x5bd1e995, RZ ;  /* 0x5bd1e99512147825 */ /* 0x000fe200078e00ff */
[----:B------:R-:W-:-:S03]  /*0d80*/  LOP3.LUT R19, R19, R22, RZ, 0x3c, !PT ;  /* 0x0000001613137212 */ /* 0x000fc600078e3cff */
[----:B------:R-:W-:Y:S01]  /*0d90*/  IMAD R22, R7, 0x5bd1e995, RZ ;  /* 0x5bd1e99507167824 */ /* 0x000fe200078e02ff */
[----:B------:R-:W-:-:S03]  /*0da0*/  IADD3 R21, PT, PT, R21, R23, RZ ;  /* 0x0000001715157210 */ /* 0x000fc60007ffe0ff */
[----:B------:R-:W-:Y:S02]  /*0db0*/  IMAD R7, R19, -0x395b586d, R22 ;  /* 0xc6a4a79313077824 */ /* 0x000fe400078e0216 */
[----:B------:R-:W3:Y:S01]  /*0dc0*/  LDG.E.64 R22, desc[UR4][R8.64+0x58] ;  /* 0x0000580408167981 */ /* 0x000ee2000c1e1b00 */
[----:B-----5:R-:W-:Y:S02]  /*0dd0*/  IMAD R15, R15, 0x5bd1e995, RZ ;  /* 0x5bd1e9950f0f7824 */ /* 0x020fe400078e02ff */
[----:B------:R-:W-:-:S04]  /*0de0*/  IMAD.WIDE.U32 R18, R19, 0x5bd1e995, RZ ;  /* 0x5bd1e99513127825 */ /* 0x000fc800078e00ff */
[C---:B------:R-:W-:Y:S02]  /*0df0*/  IMAD R27, R14.reuse, -0x395b586d, R15 ;  /* 0xc6a4a7930e1b7824 */ /* 0x040fe400078e020f */
[----:B------:R-:W-:Y:S01]  /*0e00*/  IMAD.WIDE.U32 R14, R14, 0x5bd1e995, RZ ;  /* 0x5bd1e9950e0e7825 */ /* 0x000fe200078e00ff */
[----:B------:R-:W-:-:S03]  /*0e10*/  LOP3.LUT R20, R18, R20, RZ, 0x3c, !PT ;  /* 0x0000001412147212 */ /* 0x000fc600078e3cff */
[----:B------:R-:W-:Y:S01]  /*0e20*/  IMAD.IADD R18, R19, 0x1, R7 ;  /* 0x0000000113127824 */ /* 0x000fe200078e0207 */
[----:B------:R-:W-:-:S04]  /*0e30*/  IADD3 R15, PT, PT, R15, R27, RZ ;  /* 0x0000001b0f0f7210 */ /* 0x000fc80007ffe0ff */
[----:B------:R-:W-:Y:S02]  /*0e40*/  SHF.R.U32.HI R7, RZ, 0xf, R15 ;  /* 0x0000000fff077819 */ /* 0x000fe4000001160f */
[----:B------:R-:W-:Y:S02]  /*0e50*/  LOP3.LUT R21, R18, R21, RZ, 0x3c, !PT ;  /* 0x0000001512157212 */ /* 0x000fe400078e3cff */
[----:B------:R-:W-:Y:S01]  /*0e60*/  LOP3.LUT R18, R7, R14, RZ, 0x3c, !PT ;  /* 0x0000000e07127212 */ /* 0x000fe200078e3cff */
[----:B------:R-:W-:Y:S02]  /*0e70*/  IMAD R7, R15, 0x5bd1e995, RZ ;  /* 0x5bd1e9950f077824 */ /* 0x000fe400078e02ff */
[----:B------:R-:W-:Y:S02]  /*0e80*/  IMAD R21, R21, 0x5bd1e995, RZ ;  /* 0x5bd1e99515157824 */ /* 0x000fe400078e02ff */
[----:B------:R-:W-:Y:S02]  /*0e90*/  IMAD R7, R18, -0x395b586d, R7 ;  /* 0xc6a4a79312077824 */ /* 0x000fe400078e0207 */
[----:B------:R-:W-:-:S02]  /*0ea0*/  IMAD R21, R20, -0x395b586d, R21 ;  /* 0xc6a4a79314157824 */ /* 0x000fc400078e0215 */
[----:B------:R-:W-:-:S04]  /*0eb0*/  IMAD.WIDE.U32 R14, R20, 0x5bd1e995, RZ ;  /* 0x5bd1e995140e7825 */ /* 0x000fc800078e00ff */
[----:B------:R-:W-:-:S04]  /*0ec0*/  IMAD.WIDE.U32 R18, R18, 0x5bd1e995, RZ ;  /* 0x5bd1e99512127825 */ /* 0x000fc800078e00ff */
[----:B------:R-:W-:Y:S01]  /*0ed0*/  IMAD R27, R17, 0x5bd1e995, RZ ;  /* 0x5bd1e995111b7824 */ /* 0x000fe200078e02ff */
[----:B------:R-:W-:Y:S02]  /*0ee0*/  IADD3 R21, PT, PT, R15, R21, RZ ;  /* 0x000000150f157210 */ /* 0x000fe40007ffe0ff */
[----:B------:R-:W-:Y:S01]  /*0ef0*/  LOP3.LUT R20, R18, R14, RZ, 0x3c, !PT ;  /* 0x0000000e12147212 */ /* 0x000fe200078e3cff */
[C---:B------:R-:W-:Y:S01]  /*0f00*/  IMAD R27, R16.reuse, -0x395b586d, R27 ;  /* 0xc6a4a793101b7824 */ /* 0x040fe200078e021b */
[----:B------:R-:W4:Y:S01]  /*0f10*/  LDG.E.64 R14, desc[UR4][R8.64+0x60] ;  /* 0x00006004080e7981 */ /* 0x000f22000c1e1b00 */
[----:B------:R-:W-:Y:S01]  /*0f20*/  IMAD.WIDE.U32 R16, R16, 0x5bd1e995, RZ ;  /* 0x5bd1e99510107825 */ /* 0x000fe200078e00ff */
[----:B------:R-:W-:-:S03]  /*0f30*/  IADD3 R18, PT, PT, R19, R7, RZ ;  /* 0x0000000713127210 */ /* 0x000fc60007ffe0ff */
[----:B------:R-:W-:Y:S01]  /*0f40*/  IMAD.IADD R27, R17, 0x1, R27 ;  /* 0x00000001111b7824 */ /* 0x000fe200078e021b */
[----:B------:R-:W-:-:S04]  /*0f50*/  LOP3.LUT R21, R18, R21, RZ, 0x3c, !PT ;  /* 0x0000001512157212 */ /* 0x000fc800078e3cff */
[----:B------:R-:W-:Y:S01]  /*0f60*/  SHF.R.U32.HI R7, RZ, 0xf, R27 ;  /* 0x0000000fff077819 */ /* 0x000fe2000001161b */
[----:B------:R-:W-:Y:S02]  /*0f70*/  IMAD R21, R21, 0x5bd1e995, RZ ;  /* 0x5bd1e99515157824 */ /* 0x000fe400078e02ff */
[----:B------:R-:W-:Y:S01]  /*0f80*/  IMAD R27, R27, 0x5bd1e995, RZ ;  /* 0x5bd1e9951b1b7824 */ /* 0x000fe200078e02ff */
[----:B------:R-:W-:Y:S01]  /*0f90*/  LOP3.LUT R16, R7, R16, RZ, 0x3c, !PT ;  /* 0x0000001007107212 */ /* 0x000fe200078e3cff */
[C---:B------:R-:W-:Y:S02]  /*0fa0*/  IMAD R7, R20.reuse, -0x395b586d, R21 ;  /* 0xc6a4a79314077824 */ /* 0x040fe400078e0215 */
[----:B------:R-:W-:-:S04]  /*0fb0*/  IMAD.WIDE.U32 R20, R20, 0x5bd1e995, RZ ;  /* 0x5bd1e99514147825 */ /* 0x000fc800078e00ff */
[C---:B------:R-:W-:Y:S02]  /*0fc0*/  IMAD R27, R16.reuse, -0x395b586d, R27 ;  /* 0xc6a4a793101b7824 */ /* 0x040fe400078e021b */
[----:B------:R-:W-:Y:S02]  /*0fd0*/  IMAD.WIDE.U32 R18, R16, 0x5bd1e995, RZ ;  /* 0x5bd1e99510127825 */ /* 0x000fe400078e00ff */
[----:B------:R-:W5:Y:S01]  /*0fe0*/  LDG.E.64 R16, desc[UR4][R8.64+0x68] ;  /* 0x0000680408107981 */ /* 0x000f62000c1e1b00 */
[----:B------:R-:W-:Y:S02]  /*0ff0*/  LOP3.LUT R20, R18, R20, RZ, 0x3c, !PT ;  /* 0x0000001412147212 */ /* 0x000fe400078e3cff */
[----:B------:R-:W-:Y:S02]  /*1000*/  IADD3 R18, PT, PT, R19, R27, RZ ;  /* 0x0000001b13127210 */ /* 0x000fe40007ffe0ff */
[----:B------:R-:W-:-:S04]  /*1010*/  IADD3 R7, PT, PT, R21, R7, RZ ;  /* 0x0000000715077210 */ /* 0x000fc80007ffe0ff */
[----:B------:R-:W-:-:S05]  /*1020*/  LOP3.LUT R7, R18, R7, RZ, 0x3c, !PT ;  /* 0x0000000712077212 */ /* 0x000fca00078e3cff */
[----:B------:R-:W-:-:S04]  /*1030*/  IMAD R7, R7, 0x5bd1e995, RZ ;  /* 0x5bd1e99507077824 */ /* 0x000fc800078e02ff */
[----:B------:R-:W-:Y:S02]  /*1040*/  IMAD R7, R20, -0x395b586d, R7 ;  /* 0xc6a4a79314077824 */ /* 0x000fe400078e0207 */
[----:B--2---:R-:W-:-:S04]  /*1050*/  IMAD R19, R25, 0x5bd1e995, RZ ;  /* 0x5bd1e99519137824 */ /* 0x004fc800078e02ff */
[C---:B------:R-:W-:Y:S02]  /*1060*/  IMAD R19, R24.reuse, -0x395b586d, R19 ;  /* 0xc6a4a79318137824 */ /* 0x040fe400078e0213 */
[----:B------:R-:W-:-:S05]  /*1070*/  IMAD.WIDE.U32 R24, R24, 0x5bd1e995, RZ ;  /* 0x5bd1e99518187825 */ /* 0x000fca00078e00ff */
[----:B------:R-:W-:Y:S02]  /*1080*/  IADD3 R25, PT, PT, R25, R19, RZ ;  /* 0x0000001319197210 */ /* 0x000fe40007ffe0ff */
[----:B------:R-:W2:Y:S02]  /*1090*/  LDG.E.64 R18, desc[UR4][R8.64+0x70] ;  /* 0x0000700408127981 */ /* 0x000ea4000c1e1b00 */
[----:B------:R-:W-:-:S04]  /*10a0*/  SHF.R.U32.HI R21, RZ, 0xf, R25 ;  /* 0x0000000fff157819 */ /* 0x000fc80000011619 */
[----:B------:R-:W-:Y:S01]  /*10b0*/  LOP3.LUT R21, R21, R24, RZ, 0x3c, !PT ;  /* 0x0000001815157212 */ /* 0x000fe200078e3cff */
[----:B------:R-:W-:-:S04]  /*10c0*/  IMAD R24, R25, 0x5bd1e995, RZ ;  /* 0x5bd1e99519187824 */ /* 0x000fc800078e02ff */
[----:B------:R-:W-:Y:S02]  /*10d0*/  IMAD R27, R21, -0x395b586d, R24 ;  /* 0xc6a4a793151b7824 */ /* 0x000fe400078e0218 */
[----:B------:R-:W-:-:S04]  /*10e0*/  IMAD.WIDE.U32 R24, R20, 0x5bd1e995, RZ ;  /* 0x5bd1e99514187825 */ /* 0x000fc800078e00ff */
[----:B------:R-:W-:-:S03]  /*10f0*/  IMAD.WIDE.U32 R20, R21, 0x5bd1e995, RZ ;  /* 0x5bd1e99515147825 */ /* 0x000fc600078e00ff */
[----:B------:R-:W-:Y:S02]  /*1100*/  LOP3.LUT R24, R20, R24, RZ, 0x3c, !PT ;  /* 0x0000001814187212 */ /* 0x000fe400078e3cff */
[----:B------:R-:W-:Y:S02]  /*1110*/  IADD3 R26, PT, PT, R21, R27, RZ ;  /* 0x0000001b151a7210 */ /* 0x000fe40007ffe0ff */
[----:B------:R0:W2:Y:S01]  /*1120*/  LDG.E.64 R20, desc[UR4][R8.64+0x78] ;  /* 0x0000780408147981 */ /* 0x0000a2000c1e1b00 */
[----:B------:R-:W-:-:S05]  /*1130*/  IMAD.IADD R7, R25, 0x1, R7 ;  /* 0x0000000119077824 */ /* 0x000fca00078e0207 */
[----:B------:R-:W-:Y:S01]  /*1140*/  LOP3.LUT R7, R26, R7, RZ, 0x3c, !PT ;  /* 0x000000071a077212 */ /* 0x000fe200078e3cff */
[----:B---3--:R-:W-:-:S04]  /*1150*/  IMAD R23, R23, 0x5bd1e995, RZ ;  /* 0x5bd1e99517177824 */ /* 0x008fc800078e02ff */
[C---:B------:R-:W-:Y:S02]  /*1160*/  IMAD R25, R22.reuse, -0x395b586d, R23 ;  /* 0xc6a4a79316197824 */ /* 0x040fe400078e0217 */
[----:B------:R-:W-:-:S05]  /*1170*/  IMAD.WIDE.U32 R22, R22, 0x5bd1e995, RZ ;  /* 0x5bd1e99516167825 */ /* 0x000fca00078e00ff */
[----:B------:R-:W-:-:S04]  /*1180*/  IADD3 R23, PT, PT, R23, R25, RZ ;  /* 0x0000001917177210 */ /* 0x000fc80007ffe0ff */
        /* <DEDUP_REMOVED lines=9> */
[----:B----4-:R-:W-:-:S04]  /*1220*/  IMAD R15, R15, 0x5bd1e995, RZ ;  /* 0x5bd1e9950f0f7824 */ /* 0x010fc800078e02ff */
[C---:B------:R-:W-:Y:S02]  /*1230*/  IMAD R27, R14.reuse, -0x395b586d, R15 ;  /* 0xc6a4a7930e1b7824 */ /* 0x040fe400078e020f */
[----:B------:R-:W-:Y:S01]  /*1240*/  IMAD.WIDE.U32 R14, R14, 0x5bd1e995, RZ ;  /* 0x5bd1e9950e0e7825 */ /* 0x000fe200078e00ff */
[----:B------:R-:W-:-:S03]  /*1250*/  LOP3.LUT R22, R24, R22, RZ, 0x3c, !PT ;  /* 0x0000001618167212 */ /* 0x000fc600078e3cff */
[----:B------:R-:W-:Y:S01]  /*1260*/  IMAD.IADD R24, R25, 0x1, R7 ;  /* 0x0000000119187824 */ /* 0x000fe200078e0207 */
[----:B------:R-:W-:-:S04]  /*1270*/  IADD3 R15, PT, PT, R15, R27, RZ ;  /* 0x0000001b0f0f7210 */ /* 0x000fc80007ffe0ff */
[----:B------:R-:W-:Y:S02]  /*1280*/  LOP3.LUT R23, R24, R23, RZ, 0x3c, !PT ;  /* 0x0000001718177212 */ /* 0x000fe400078e3cff */
[----:B------:R-:W-:Y:S01]  /*1290*/  SHF.R.U32.HI R7, RZ, 0xf, R15 ;  /* 0x0000000fff077819 */ /* 0x000fe2000001160f */
[----:B------:R-:W-:Y:S02]  /*12a0*/  IMAD R15, R15, 0x5bd1e995, RZ ;  /* 0x5bd1e9950f0f7824 */ /* 0x000fe400078e02ff */
[----:B------:R-:W-:Y:S01]  /*12b0*/  IMAD R23, R23, 0x5bd1e995, RZ ;  /* 0x5bd1e99517177824 */ /* 0x000fe200078e02ff */
[----:B------:R-:W-:Y:S01]  /*12c0*/  LOP3.LUT R14, R7, R14, RZ, 0x3c, !PT ;  /* 0x0000000e070e7212 */ /* 0x000fe200078e3cff */
[----:B-----5:R-:W-:-:S04]  /*12d0*/  IMAD R17, R17, 0x5bd1e995, RZ ;  /* 0x5bd1e99511117824 */ /* 0x020fc800078e02ff */
[----:B------:R-:W-:Y:S02]  /*12e0*/  IMAD R27, R14, -0x395b586d, R15 ;  /* 0xc6a4a7930e1b7824 */ /* 0x000fe400078e020f */
[----:B------:R-:W-:Y:S02]  /*12f0*/  IMAD R7, R16, -0x395b586d, R17 ;  /* 0xc6a4a79310077824 */ /* 0x000fe400078e0211 */
[----:B------:R-:W-:Y:S02]  /*1300*/  IMAD R25, R22, -0x395b586d, R23 ;  /* 0xc6a4a79316197824 */ /* 0x000fe400078e0217 */
[----:B------:R-:W-:-:S04]  /*1310*/  IMAD.WIDE.U32 R16, R16, 0x5bd1e995, RZ ;  /* 0x5bd1e99510107825 */ /* 0x000fc800078e00ff */
[----:B------:R-:W-:-:S04]  /*1320*/  IMAD.WIDE.U32 R14, R14, 0x5bd1e995, RZ ;  /* 0x5bd1e9950e0e7825 */ /* 0x000fc800078e00ff */
[----:B------:R-:W-:Y:S01]  /*1330*/  IMAD.WIDE.U32 R22, R22, 0x5bd1e995, RZ ;  /* 0x5bd1e99516167825 */ /* 0x000fe200078e00ff */
[----:B------:R-:W-:Y:S02]  /*1340*/  IADD3 R7, PT, PT, R17, R7, RZ ;  /* 0x0000000711077210 */ /* 0x000fe40007ffe0ff */
[----:B------:R-:W-:Y:S01]  /*1350*/  IADD3 R24, PT, PT, R15, R27, RZ ;  /* 0x0000001b0f187210 */ /* 0x000fe20007ffe0ff */
[----:B------:R-:W-:Y:S01]  /*1360*/  IMAD.IADD R23, R23, 0x1, R25 ;  /* 0x0000000117177824 */ /* 0x000fe200078e0219 */
[----:B------:R-:W-:Y:S02]  /*1370*/  LOP3.LUT R17, R14, R22, RZ, 0x3c, !PT ;  /* 0x000000160e117212 */ /* 0x000fe400078e3cff */
[----:B------:R-:W-:Y:S02]  /*1380*/  SHF.R.U32.HI R15, RZ, 0xf, R7 ;  /* 0x0000000fff0f7819 */ /* 0x000fe40000011607 */
[----:B------:R-:W-:Y:S02]  /*1390*/  LOP3.LUT R22, R24, R23, RZ, 0x3c, !PT ;  /* 0x0000001718167212 */ /* 0x000fe400078e3cff */
[----:B------:R-:W-:Y:S01]  /*13a0*/  LOP3.LUT R14, R15, R16, RZ, 0x3c, !PT ;  /* 0x000000100f0e7212 */ /* 0x000fe200078e3cff */
[----:B------:R-:W-:-:S02]  /*13b0*/  IMAD R15, R7, 0x5bd1e995, RZ ;  /* 0x5bd1e995070f7824 */ /* 0x000fc400078e02ff */
[----:B------:R-:W-:Y:S02]  /*13c0*/  IMAD R22, R22, 0x5bd1e995, RZ ;  /* 0x5bd1e99516167824 */ /* 0x000fe400078e02ff */
[C---:B------:R-:W-:Y:S02]  /*13d0*/  IMAD R25, R14.reuse, -0x395b586d, R15 ;  /* 0xc6a4a7930e197824 */ /* 0x040fe400078e020f */
[----:B------:R-:W-:Y:S02]  /*13e0*/  IMAD R23, R17, -0x395b586d, R22 ;  /* 0xc6a4a79311177824 */ /* 0x000fe400078e0216 */
[----:B------:R-:W-:-:S04]  /*13f0*/  IMAD.WIDE.U32 R14, R14, 0x5bd1e995, RZ ;  /* 0x5bd1e9950e0e7825 */ /* 0x000fc800078e00ff */
[----:B------:R-:W-:-:S05]  /*1400*/  IMAD.WIDE.U32 R16, R17, 0x5bd1e995, RZ ;  /* 0x5bd1e99511107825 */ /* 0x000fca00078e00ff */
[----:B------:R-:W-:Y:S02]  /*1410*/  IADD3 R22, PT, PT, R17, R23, RZ ;  /* 0x0000001711167210 */ /* 0x000fe40007ffe0ff */
[----:B------:R-:W-:Y:S02]  /*1420*/  LOP3.LUT R16, R14, R16, RZ, 0x3c, !PT ;  /* 0x000000100e107212 */ /* 0x000fe400078e3cff */
[----:B------:R-:W-:-:S04]  /*1430*/  IADD3 R4, P1, PT, R4, 0x80, RZ ;  /* 0x0000008004047810 */ /* 0x000fc80007f3e0ff */
[----:B------:R-:W-:Y:S02]  /*1440*/  IADD3.X R3, PT, PT, RZ, R3, RZ, P1, !PT ;  /* 0x00000003ff037210 */ /* 0x000fe40000ffe4ff */
[----:B------:R-:W-:-:S04]  /*1450*/  ISETP.GE.U32.AND P1, PT, R4, R5, PT ;  /* 0x000000050400720c */ /* 0x000fc80003f26070 */
[----:B------:R-:W-:Y:S02]  /*1460*/  ISETP.GE.AND.EX P1, PT, R3, R6, PT, P1 ;  /* 0x000000060300720c */ /* 0x000fe40003f26310 */
[----:B0-----:R-:W-:-:S04]  /*1470*/  IADD3 R8, P2, PT, R8, 0x80, RZ ;  /* 0x0000008008087810 */ /* 0x001fc80007f5e0ff */
[----:B------:R-:W-:Y:S01]  /*1480*/  IADD3.X R9, PT, PT, RZ, R9, RZ, P2, !PT ;  /* 0x00000009ff097210 */ /* 0x000fe200017fe4ff */
[----:B--2---:R-:W-:-:S04]  /*1490*/  IMAD R19, R19, 0x5bd1e995, RZ ;  /* 0x5bd1e99513137824 */ /* 0x004fc800078e02ff */
[C---:B------:R-:W-:Y:S02]  /*14a0*/  IMAD R7, R18.reuse, -0x395b586d, R19 ;  /* 0xc6a4a79312077824 */ /* 0x040fe400078e0213 */
[----:B------:R-:W-:-:S05]  /*14b0*/  IMAD.WIDE.U32 R18, R18, 0x5bd1e995, RZ ;  /* 0x5bd1e99512127825 */ /* 0x000fca00078e00ff */
[----:B------:R-:W-:Y:S02]  /*14c0*/  IADD3 R7, PT, PT, R19, R7, RZ ;  /* 0x0000000713077210 */ /* 0x000fe40007ffe0ff */
[----:B------:R-:W-:Y:S02]  /*14d0*/  IADD3 R19, PT, PT, R15, R25, RZ ;  /* 0x000000190f137210 */ /* 0x000fe40007ffe0ff */
[----:B------:R-:W-:Y:S02]  /*14e0*/  SHF.R.U32.HI R15, RZ, 0xf, R7 ;  /* 0x0000000fff0f7819 */ /* 0x000fe40000011607 */
[----:B------:R-:W-:Y:S01]  /*14f0*/  LOP3.LUT R17, R19, R22, RZ, 0x3c, !PT ;  /* 0x0000001613117212 */ /* 0x000fe200078e3cff */
[----:B------:R-:W-:Y:S01]  /*1500*/  IMAD R7, R7, 0x5bd1e995, RZ ;  /* 0x5bd1e99507077824 */ /* 0x000fe200078e02ff */
[----:B------:R-:W-:-:S03]  /*1510*/  LOP3.LUT R14, R15, R18, RZ, 0x3c, !PT ;  /* 0x000000120f0e7212 */ /* 0x000fc600078e3cff */
[----:B------:R-:W-:Y:S02]  /*1520*/  IMAD R17, R17, 0x5bd1e995, RZ ;  /* 0x5bd1e99511117824 */ /* 0x000fe400078e02ff */
[----:B------:R-:W-:Y:S02]  /*1530*/  IMAD R19, R21, 0x5bd1e995, RZ ;  /* 0x5bd1e99515137824 */ /* 0x000fe400078e02ff */
[----:B------:R-:W-:Y:S02]  /*1540*/  IMAD R23, R14, -0x395b586d, R7 ;  /* 0xc6a4a7930e177824 */ /* 0x000fe400078e0207 */
[----:B------:R-:W-:Y:S02]  /*1550*/  IMAD R25, R20, -0x395b586d, R19 ;  /* 0xc6a4a79314197824 */ /* 0x000fe400078e0213 */
[----:B------:R-:W-:Y:S02]  /*1560*/  IMAD R19, R16, -0x395b586d, R17 ;  /* 0xc6a4a79310137824 */ /* 0x000fe400078e0211 */
[----:B------:R-:W-:-:S04]  /*1570*/  IMAD.WIDE.U32 R20, R20, 0x5bd1e995, RZ ;  /* 0x5bd1e99514147825 */ /* 0x000fc800078e00ff */
[----:B------:R-:W-:-:S04]  /*1580*/  IMAD.WIDE.U32 R14, R14, 0x5bd1e995, RZ ;  /* 0x5bd1e9950e0e7825 */ /* 0x000fc800078e00ff */
[----:B------:R-:W-:Y:S01]  /*1590*/  IMAD.WIDE.U32 R16, R16, 0x5bd1e995, RZ ;  /* 0x5bd1e99510107825 */ /* 0x000fe200078e00ff */
[----:B------:R-:W-:-:S03]  /*15a0*/  IADD3 R18, PT, PT, R15, R23, RZ ;  /* 0x000000170f127210 */ /* 0x000fc60007ffe0ff */
[----:B------:R-:W-:Y:S01]  /*15b0*/  IMAD.IADD R7, R21, 0x1, R25 ;  /* 0x0000000115077824 */ /* 0x000fe200078e0219 */
[----:B------:R-:W-:-:S04]  /*15c0*/  IADD3 R17, PT, PT, R17, R19, RZ ;  /* 0x0000001311117210 */ /* 0x000fc80007ffe0ff */
[----:B------:R-:W-:Y:S02]  /*15d0*/  SHF.R.U32.HI R15, RZ, 0xf, R7 ;  /* 0x0000000fff0f7819 */ /* 0x000fe40000011607 */
[----:B------:R-:W-:Y:S01]  /*15e0*/  LOP3.LUT R17, R18, R17, RZ, 0x3c, !PT ;  /* 0x0000001112117212 */ /* 0x000fe200078e3cff */
[----:B------:R-:W-:Y:S01]  /*15f0*/  IMAD R18, R7, 0x5bd1e995, RZ ;  /* 0x5bd1e99507127824 */ /* 0x000fe200078e02ff */
[----:B------:R-:W-:Y:S02]  /*1600*/  LOP3.LUT R15, R15, R20, RZ, 0x3c, !PT ;  /* 0x000000140f0f7212 */ /* 0x000fe400078e3cff */
[----:B------:R-:W-:Y:S01]  /*1610*/  LOP3.LUT R16, R14, R16, RZ, 0x3c, !PT ;  /* 0x000000100e107212 */ /* 0x000fe200078e3cff */
[----:B------:R-:W-:Y:S02]  /*1620*/  IMAD R17, R17, 0x5bd1e995, RZ ;  /* 0x5bd1e99511117824 */ /* 0x000fe400078e02ff */
[----:B------:R-:W-:Y:S02]  /*1630*/  IMAD R7, R15, -0x395b586d, R18 ;  /* 0xc6a4a7930f077824 */ /* 0x000fe400078e0212 */
[----:B------:R-:W-:-:S02]  /*1640*/  IMAD R19, R16, -0x395b586d, R17 ;  /* 0xc6a4a79310137824 */ /* 0x000fc400078e0211 */
[----:B------:R-:W-:-:S04]  /*1650*/  IMAD.WIDE.U32 R14, R15, 0x5bd1e995, RZ ;  /* 0x5bd1e9950f0e7825 */ /* 0x000fc800078e00ff */
[----:B------:R-:W-:Y:S01]  /*1660*/  IMAD.WIDE.U32 R16, R16, 0x5bd1e995, RZ ;  /* 0x5bd1e99510107825 */ /* 0x000fe200078e00ff */
[----:B------:R-:W-:-:S03]  /*1670*/  IADD3 R7, PT, PT, R15, R7, RZ ;  /* 0x000000070f077210 */ /* 0x000fc60007ffe0ff */
[----:B------:R-:W-:Y:S01]  /*1680*/  IMAD.IADD R18, R17, 0x1, R19 ;  /* 0x0000000111127824 */ /* 0x000fe200078e0213 */
[----:B------:R-:W-:-:S04]  /*1690*/  LOP3.LUT R14, R14, R16, RZ, 0x3c, !PT ;  /* 0x000000100e0e7212 */ /* 0x000fc800078e3cff */
[----:B------:R-:W-:Y:S01]  /*16a0*/  LOP3.LUT R7, R7, R18, RZ, 0x3c, !PT ;  /* 0x0000001207077212 */ /* 0x000fe200078e3cff */
[----:B------:R-:W-:-:S04]  /*16b0*/  IMAD.WIDE.U32 R20, R14, 0x5bd1e995, RZ ;  /* 0x5bd1e9950e147825 */ /* 0x000fc800078e00ff */
[----:B------:R-:W-:-:S04]  /*16c0*/  IMAD R7, R7, 0x5bd1e995, RZ ;  /* 0x5bd1e99507077824 */ /* 0x000fc800078e02ff */
[----:B------:R-:W-:-:S05]  /*16d0*/  IMAD R7, R14, -0x395b586d, R7 ;  /* 0xc6a4a7930e077824 */ /* 0x000fca00078e0207 */
[----:B------:R-:W-:Y:S01]  /*16e0*/  IADD3 R7, PT, PT, R21, R7, RZ ;  /* 0x0000000715077210 */ /* 0x000fe20007ffe0ff */
[----:B------:R-:W-:Y:S06]  /*16f0*/  @!P1 BRA `(.L_x_10) ;  /* 0xffffffec00a49947 */ /* 0x000fec000383ffff */
.L_x_9:
[----:B------:R-:W-:Y:S05]  /*1700*/  BSYNC.RECONVERGENT B2 ;  /* 0x0000000000027941 */ /* 0x000fea0003800200 */
.L_x_8:
[----:B------:R-:W-:Y:S01]  /*1710*/  IADD3 R5, P2, PT, R10, -R4, RZ ;  /* 0x800000040a057210 */ /* 0x000fe20007f5e0ff */
[----:B------:R-:W-:Y:S03]  /*1720*/  BSSY.RECONVERGENT B2, `(.L_x_11) ;  /* 0x0000092000027945 */ /* 0x000fe60003800200 */
[----:B------:R-:W-:Y:S01]  /*1730*/  ISETP.GT.U32.AND P1, PT, R5, 0x20, PT ;  /* 0x000000200500780c */ /* 0x000fe20003f24070 */
[----:B------:R-:W-:-:S05]  /*1740*/  IMAD.X R5, R11, 0x1, ~R3, P2 ;  /* 0x000000010b057824 */ /* 0x000fca00010e0e03 */
[----:B------:R-:W-:-:S13]  /*1750*/  ISETP.GT.AND.EX P1, PT, R5, RZ, PT, P1 ;  /* 0x000000ff0500720c */ /* 0x000fda0003f24310 */
[----:B------:R-:W-:Y:S05]  /*1760*/  @!P1 BRA `(.L_x_12) ;  /* 0x0000000800349947 */ /* 0x000fea0003800000 */
        /* <DEDUP_REMOVED lines=9> */
[----:B------:R-:W-:-:S04]  /*1800*/  SHF.R.U32.HI R5, RZ, 0xf, R6 ;  /* 0x0000000fff057819 */ /* 0x000fc80000011606 */
[----:B------:R-:W-:Y:S02]  /*1810*/  LOP3.LUT R22, R5, R18, RZ, 0x3c, !PT ;  /* 0x0000001205167212 */ /* 0x000fe400078e3cff */
[----:B------:R-:W2:Y:S01]  /*1820*/  LDG.E.64 R18, desc[UR4][R8.64+0x28] ;  /* 0x0000280408127981 */ /* 0x000ea2000c1e1b00 */
[----:B------:R-:W-:Y:S02]  /*1830*/  IMAD R21, R6, 0x5bd1e995, RZ ;  /* 0x5bd1e99506157824 */ /* 0x000fe400078e02ff */
[----:B---3--:R-:W-:Y:S02]  /*1840*/  IMAD R5, R25, 0x5bd1e995, RZ ;  /* 0x5bd1e99519057824 */ /* 0x008fe400078e02ff */
[C---:B------:R-:W-:Y:S02]  /*1850*/  IMAD R21, R22.reuse, -0x395b586d, R21 ;  /* 0xc6a4a79316157824 */ /* 0x040fe400078e0215 */
[----:B------:R-:W-:-:S04]  /*1860*/  IMAD.WIDE.U32 R22, R22, 0x5bd1e995, RZ ;  /* 0x5bd1e99516167825 */ /* 0x000fc800078e00ff */
[C---:B------:R-:W-:Y:S01]  /*1870*/  IMAD R5, R24.reuse, -0x395b586d, R5 ;  /* 0xc6a4a79318057824 */ /* 0x040fe200078e0205 */
[----:B------:R-:W-:Y:S01]  /*1880*/  IADD3 R6, PT, PT, R23, R21, RZ ;  /* 0x0000001517067210 */ /* 0x000fe20007ffe0ff */
[----:B------:R-:W-:-:S03]  /*1890*/  IMAD.WIDE.U32 R24, R24, 0x5bd1e995, RZ ;  /* 0x5bd1e99518187825 */ /* 0x000fc600078e00ff */
[----:B------:R-:W-:Y:S02]  /*18a0*/  LOP3.LUT R23, R6, R7, RZ, 0x3c, !PT ;  /* 0x0000000706177212 */ /* 0x000fe400078e3cff */
[----:B------:R-:W-:Y:S01]  /*18b0*/  IADD3 R21, PT, PT, R25, R5, RZ ;  /* 0x0000000519157210 */ /* 0x000fe20007ffe0ff */
[----:B------:R-:W3:Y:S03]  /*18c0*/  LDG.E.64 R6, desc[UR4][R8.64+0x30] ;  /* 0x0000300408067981 */ /* 0x000ee6000c1e1b00 */
[----:B------:R-:W-:Y:S02]  /*18d0*/  SHF.R.U32.HI R5, RZ, 0xf, R21 ;  /* 0x0000000fff057819 */ /* 0x000fe40000011615 */
[----:B------:R-:W-:Y:S01]  /*18e0*/  LOP3.LUT R22, R22, R20, RZ, 0x3c, !PT ;  /* 0x0000001416167212 */ /* 0x000fe200078e3cff */
[----:B------:R-:W-:Y:S01]  /*18f0*/  IMAD R25, R21, 0x5bd1e995, RZ ;  /* 0x5bd1e99515197824 */ /* 0x000fe200078e02ff */
[----:B------:R-:W-:Y:S01]  /*1900*/  LOP3.LUT R20, R5, R24, RZ, 0x3c, !PT ;  /* 0x0000001805147212 */ /* 0x000fe200078e3cff */
[----:B------:R-:W-:-:S04]  /*1910*/  IMAD R23, R23, 0x5bd1e995, RZ ;  /* 0x5bd1e99517177824 */ /* 0x000fc800078e02ff */
[----:B------:R-:W-:Y:S02]  /*1920*/  IMAD R25, R20, -0x395b586d, R25 ;  /* 0xc6a4a79314197824 */ /* 0x000fe400078e0219 */
[C---:B------:R-:W-:Y:S02]  /*1930*/  IMAD R5, R22.reuse, -0x395b586d, R23 ;  /* 0xc6a4a79316057824 */ /* 0x040fe400078e0217 */
[----:B------:R-:W-:-:S04]  /*1940*/  IMAD.WIDE.U32 R22, R22, 0x5bd1e995, RZ ;  /* 0x5bd1e99516167825 */ /* 0x000fc800078e00ff */
[----:B------:R-:W-:-:S03]  /*1950*/  IMAD.WIDE.U32 R20, R20, 0x5bd1e995, RZ ;  /* 0x5bd1e99514147825 */ /* 0x000fc600078e00ff */
[----:B------:R-:W-:Y:S02]  /*1960*/  LOP3.LUT R22, R20, R22, RZ, 0x3c, !PT ;  /* 0x0000001614167212 */ /* 0x000fe400078e3cff */
[----:B------:R-:W-:Y:S02]  /*1970*/  IADD3 R24, PT, PT, R21, R25, RZ ;  /* 0x0000001915187210 */ /* 0x000fe40007ffe0ff */
[----:B------:R0:W3:Y:S01]  /*1980*/  LDG.E.64 R20, desc[UR4][R8.64+0x38] ;  /* 0x0000380408147981 */ /* 0x0000e2000c1e1b00 */
[----:B------:R-:W-:Y:S02]  /*1990*/  IMAD.IADD R5, R23, 0x1, R5 ;  /* 0x0000000117057824 */ /* 0x000fe400078e0205 */
[----:B----4-:R-:W-:-:S04]  /*19a0*/  IMAD R23, R27, 0x5bd1e995, RZ ;  /* 0x5bd1e9951b177824 */ /* 0x010fc800078e02ff */
[C---:B------:R-:W-:Y:S02]  /*19b0*/  IMAD R23, R26.reuse, -0x395b586d, R23 ;  /* 0xc6a4a7931a177824 */ /* 0x040fe400078e0217 */
[----:B------:R-:W-:Y:S01]  /*19c0*/  IMAD.WIDE.U32 R26, R26, 0x5bd1e995, RZ ;  /* 0x5bd1e9951a1a7825 */ /* 0x000fe200078e00ff */
[----:B------:R-:W-:-:S04]  /*19d0*/  LOP3.LUT R5, R24, R5, RZ, 0x3c, !PT ;  /* 0x0000000518057212 */ /* 0x000fc800078e3cff */
[----:B------:R-:W-:-:S04]  /*19e0*/  IADD3 R25, PT, PT, R27, R23, RZ ;  /* 0x000000171b197210 */ /* 0x000fc80007ffe0ff */
[----:B------:R-:W-:Y:S01]  /*19f0*/  SHF.R.U32.HI R23, RZ, 0xf, R25 ;  /* 0x0000000fff177819 */ /* 0x000fe20000011619 */
[----:B------:R-:W-:Y:S02]  /*1a00*/  IMAD R24, R25, 0x5bd1e995, RZ ;  /* 0x5bd1e99519187824 */ /* 0x000fe400078e02ff */
[----:B------:R-:W-:Y:S01]  /*1a10*/  IMAD R25, R5, 0x5bd1e995, RZ ;  /* 0x5bd1e99505197824 */ /* 0x000fe200078e02ff */
[----:B------:R-:W-:-:S03]  /*1a20*/  LOP3.LUT R23, R23, R26, RZ, 0x3c, !PT ;  /* 0x0000001a17177212 */ /* 0x000fc600078e3cff */
[C---:B------:R-:W-:Y:S02]  /*1a30*/  IMAD R27, R22.reuse, -0x395b586d, R25 ;  /* 0xc6a4a793161b7824 */ /* 0x040fe400078e0219 */
[----:B------:R-:W-:Y:S02]  /*1a40*/  IMAD R5, R23, -0x395b586d, R24 ;  /* 0xc6a4a79317057824 */ /* 0x000fe400078e0218 */
[----:B------:R-:W-:-:S04]  /*1a50*/  IMAD.WIDE.U32 R24, R22, 0x5bd1e995, RZ ;  /* 0x5bd1e99516187825 */ /* 0x000fc800078e00ff */
[----:B-----5:R-:W-:Y:S01]  /*1a60*/  IMAD R15, R15, 0x5bd1e995, RZ ;  /* 0x5bd1e9950f0f7824 */ /* 0x020fe200078e02ff */
[----:B------:R-:W-:Y:S01]  /*1a70*/  IADD3 R25, PT, PT, R25, R27, RZ ;  /* 0x0000001b19197210 */ /* 0x000fe20007ffe0ff */
[----:B------:R-:W-:-:S04]  /*1a80*/  IMAD.WIDE.U32 R22, R23, 0x5bd1e995, RZ ;  /* 0x5bd1e99517167825 */ /* 0x000fc800078e00ff */
        /* <DEDUP_REMOVED lines=10> */
[----:B------:R-:W-:Y:S02]  /*1b30*/  IMAD R25, R25, 0x5bd1e995, RZ ;  /* 0x5bd1e99519197824 */ /* 0x000fe400078e02ff */
[----:B------:R-:W-:Y:S02]  /*1b40*/  IMAD R5, R16, -0x395b586d, R17 ;  /* 0xc6a4a79310057824 */ /* 0x000fe400078e0211 */
[----:B------:R-:W-:-:S02]  /*1b50*/  IMAD R27, R14, -0x395b586d, R15 ;  /* 0xc6a4a7930e1b7824 */ /* 0x000fc400078e020f */
[----:B------:R-:W-:Y:S02]  /*1b60*/  IMAD R23, R24, -0x395b586d, R25 ;  /* 0xc6a4a79318177824 */ /* 0x000fe400078e0219 */
[----:B------:R-:W-:-:S04]  /*1b70*/  IMAD.WIDE.U32 R16, R16, 0x5bd1e995, RZ ;  /* 0x5bd1e99510107825 */ /* 0x000fc800078e00ff */
[----:B------:R-:W-:-:S04]  /*1b80*/  IMAD.WIDE.U32 R14, R14, 0x5bd1e995, RZ ;  /* 0x5bd1e9950e0e7825 */ /* 0x000fc800078e00ff */
[----:B------:R-:W-:Y:S01]  /*1b90*/  IMAD.WIDE.U32 R24, R24, 0x5bd1e995, RZ ;  /* 0x5bd1e99518187825 */ /* 0x000fe200078e00ff */
[----:B------:R-:W-:Y:S02]  /*1ba0*/  IADD3 R5, PT, PT, R17, R5, RZ ;  /* 0x0000000511057210 */ /* 0x000fe40007ffe0ff */
[----:B------:R-:W-:Y:S01]  /*1bb0*/  IADD3 R22, PT, PT, R15, R27, RZ ;  /* 0x0000001b0f167210 */ /* 0x000fe20007ffe0ff */
[----:B------:R-:W-:Y:S01]  /*1bc0*/  IMAD.IADD R23, R25, 0x1, R23 ;  /* 0x0000000119177824 */ /* 0x000fe200078e0217 */
[----:B------:R-:W-:-:S04]  /*1bd0*/  SHF.R.U32.HI R15, RZ, 0xf, R5 ;  /* 0x0000000fff0f7819 */ /* 0x000fc80000011605 */
[----:B------:R-:W-:Y:S02]  /*1be0*/  LOP3.LUT R22, R22, R23, RZ, 0x3c, !PT ;  /* 0x0000001716167212 */ /* 0x000fe400078e3cff */
[----:B------:R-:W-:Y:S02]  /*1bf0*/  LOP3.LUT R17, R14, R24, RZ, 0x3c, !PT ;  /* 0x000000180e117212 */ /* 0x000fe400078e3cff */
[----:B------:R-:W-:Y:S01]  /*1c00*/  LOP3.LUT R14, R15, R16, RZ, 0x3c, !PT ;  /* 0x000000100f0e7212 */ /* 0x000fe200078e3cff */
[----:B------:R-:W-:Y:S02]  /*1c10*/  IMAD R15, R5, 0x5bd1e995, RZ ;  /* 0x5bd1e995050f7824 */ /* 0x000fe400078e02ff */
[----:B------:R-:W-:Y:S02]  /*1c20*/  IMAD R22, R22, 0x5bd1e995, RZ ;  /* 0x5bd1e99516167824 */ /* 0x000fe400078e02ff */
[----:B------:R-:W-:Y:S02]  /*1c30*/  IMAD R25, R14, -0x395b586d, R15 ;  /* 0xc6a4a7930e197824 */ /* 0x000fe400078e020f */
[----:B------:R-:W-:-:S02]  /*1c40*/  IMAD R23, R17, -0x395b586d, R22 ;  /* 0xc6a4a79311177824 */ /* 0x000fc400078e0216 */
[----:B------:R-:W-:-:S04]  /*1c50*/  IMAD.WIDE.U32 R14, R14, 0x5bd1e995, RZ ;  /* 0x5bd1e9950e0e7825 */ /* 0x000fc800078e00ff */
[----:B------:R-:W-:-:S05]  /*1c60*/  IMAD.WIDE.U32 R16, R17, 0x5bd1e995, RZ ;  /* 0x5bd1e99511107825 */ /* 0x000fca00078e00ff */
[----:B------:R-:W-:Y:S02]  /*1c70*/  IADD3 R22, PT, PT, R17, R23, RZ ;  /* 0x0000001711167210 */ /* 0x000fe40007ffe0ff */
[----:B------:R-:W-:Y:S02]  /*1c80*/  LOP3.LUT R16, R14, R16, RZ, 0x3c, !PT ;  /* 0x000000100e107212 */ /* 0x000fe400078e3cff */
[----:B0-----:R-:W-:Y:S02]  /*1c90*/  IADD3 R8, P2, PT, R8, 0x40, RZ ;  /* 0x0000004008087810 */ /* 0x001fe40007f5e0ff */
[----:B------:R-:W-:Y:S02]  /*1ca0*/  IADD3 R4, P1, PT, R4, 0x40, RZ ;  /* 0x0000004004047810 */ /* 0x000fe40007f3e0ff */
[----:B------:R-:W-:Y:S01]  /*1cb0*/  PLOP3.LUT P0, PT, PT, PT, PT, 0x8, 0x80 ;  /* 0x000000000080781c */ /* 0x000fe20003f0e170 */
[----:B------:R-:W-:Y:S01]  /*1cc0*/  IMAD.X R9, RZ, RZ, R9, P2 ;  /* 0x000000ffff097224 */ /* 0x000fe200010e0609 */
        /* <DEDUP_REMOVED lines=9> */
[----:B------:R-:W-:Y:S01]  /*1d60*/  LOP3.LUT R14, R15, R18, RZ, 0x3c, !PT ;  /* 0x000000120f0e7212 */ /* 0x000fe200078e3cff */
[----:B---3--:R-:W-:Y:S02]  /*1d70*/  IMAD R7, R7, 0x5bd1e995, RZ ;  /* 0x5bd1e99507077824 */ /* 0x008fe400078e02ff */
[----:B------:R-:W-:-:S02]  /*1d80*/  IMAD R17, R17, 0x5bd1e995, RZ ;  /* 0x5bd1e99511117824 */ /* 0x000fc400078e02ff */
[----:B------:R-:W-:Y:S02]  /*1d90*/  IMAD R23, R6, -0x395b586d, R7 ;  /* 0xc6a4a79306177824 */ /* 0x000fe400078e0207 */
[----:B------:R-:W-:Y:S02]  /*1da0*/  IMAD R19, R14, -0x395b586d, R5 ;  /* 0xc6a4a7930e137824 */ /* 0x000fe400078e0205 */
[----:B------:R-:W-:-:S04]  /*1db0*/  IMAD.WIDE.U32 R6, R6, 0x5bd1e995, RZ ;  /* 0x5bd1e99506067825 */ /* 0x000fc800078e00ff */
[----:B------:R-:W-:Y:S02]  /*1dc0*/  IMAD R5, R16, -0x395b586d, R17 ;  /* 0xc6a4a79310057824 */ /* 0x000fe400078e0211 */
        /* <DEDUP_REMOVED lines=8> */
[----:B------:R-:W-:Y:S01]  /*1e50*/  LOP3.LUT R6, R5, R6, RZ, 0x3c, !PT ;  /* 0x0000000605067212 */ /* 0x000fe200078e3cff */
[----:B------:R-:W-:Y:S01]  /*1e60*/  IMAD R7, R7, 0x5bd1e995, RZ ;  /* 0x5bd1e99507077824 */ /* 0x000fe200078e02ff */
[----:B------:R-:W-:Y:S01]  /*1e70*/  LOP3.LUT R16, R14, R16, RZ, 0x3c, !PT ;  /* 0x000000100e107212 */ /* 0x000fe200078e3cff */
[----:B------:R-:W-:Y:S02]  /*1e80*/  IMAD R5, R15, 0x5bd1e995, RZ ;  /* 0x5bd1e9950f057824 */ /* 0x000fe400078e02ff */
[----:B------:R-:W-:Y:S02]  /*1e90*/  IMAD R23, R20, -0x395b586d, R17 ;  /* 0xc6a4a79314177824 */ /* 0x000fe400078e0211 */
[----:B------:R-:W-:-:S02]  /*1ea0*/  IMAD R19, R6, -0x395b586d, R7 ;  /* 0xc6a4a79306137824 */ /* 0x000fc400078e0207 */
[----:B------:R-:W-:-:S04]  /*1eb0*/  IMAD.WIDE.U32 R14, R6, 0x5bd1e995, RZ ;  /* 0x5bd1e995060e7825 */ /* 0x000fc800078e00ff */
[----:B------:R-:W-:-:S04]  /*1ec0*/  IMAD.WIDE.U32 R20, R20, 0x5bd1e995, RZ ;  /* 0x5bd1e99514147825 */ /* 0x000fc800078e00ff */
[C---:B------:R-:W-:Y:S02]  /*1ed0*/  IMAD R17, R16.reuse, -0x395b586d, R5 ;  /* 0xc6a4a79310117824 */ /* 0x040fe400078e0205 */
[----:B------:R-:W-:Y:S01]  /*1ee0*/  IMAD.WIDE.U32 R6, R16, 0x5bd1e995, RZ ;  /* 0x5bd1e99510067825 */ /* 0x000fe200078e00ff */
[----:B------:R-:W-:-:S03]  /*1ef0*/  IADD3 R5, PT, PT, R21, R23, RZ ;  /* 0x0000001715057210 */ /* 0x000fc60007ffe0ff */
[----:B------:R-:W-:Y:S01]  /*1f00*/  IMAD.IADD R15, R15, 0x1, R19 ;  /* 0x000000010f0f7824 */ /* 0x000fe200078e0213 */
[----:B------:R-:W-:Y:S02]  /*1f10*/  IADD3 R16, PT, PT, R7, R17, RZ ;  /* 0x0000001107107210 */ /* 0x000fe40007ffe0ff */
[----:B------:R-:W-:Y:S02]  /*1f20*/  SHF.R.U32.HI R7, RZ, 0xf, R5 ;  /* 0x0000000fff077819 */ /* 0x000fe40000011605 */
[----:B------:R-:W-:Y:S01]  /*1f30*/  LOP3.LUT R15, R15, R16, RZ, 0x3c, !PT ;  /* 0x000000100f0f7212 */ /* 0x000fe200078e3cff */
[----:B------:R-:W-:Y:S01]  /*1f40*/  IMAD R16, R5, 0x5bd1e995, RZ ;  /* 0x5bd1e99505107824 */ /* 0x000fe200078e02ff */
[----:B------:R-:W-:Y:S02]  /*1f50*/  LOP3.LUT R7, R7, R20, RZ, 0x3c, !PT ;  /* 0x0000001407077212 */ /* 0x000fe400078e3cff */
[----:B------:R-:W-:Y:S01]  /*1f60*/  LOP3.LUT R14, R14, R6, RZ, 0x3c, !PT ;  /* 0x000000060e0e7212 */ /* 0x000fe200078e3cff */
[----:B------:R-:W-:-:S02]  /*1f70*/  IMAD R15, R15, 0x5bd1e995, RZ ;  /* 0x5bd1e9950f0f7824 */ /* 0x000fc400078e02ff */
[C---:B------:R-:W-:Y:S02]  /*1f80*/  IMAD R5, R7.reuse, -0x395b586d, R16 ;  /* 0xc6a4a79307057824 */ /* 0x040fe400078e0210 */
[----:B------:R-:W-:Y:S02]  /*1f90*/  IMAD R17, R14, -0x395b586d, R15 ;  /* 0xc6a4a7930e117824 */ /* 0x000fe400078e020f */
[----:B------:R-:W-:-:S04]  /*1fa0*/  IMAD.WIDE.U32 R6, R7, 0x5bd1e995, RZ ;  /* 0x5bd1e99507067825 */ /* 0x000fc800078e00ff */
[----:B------:R-:W-:Y:S01]  /*1fb0*/  IMAD.WIDE.U32 R14, R14, 0x5bd1e995, RZ ;  /* 0x5bd1e9950e0e7825 */ /* 0x000fe200078e00ff */
[----:B------:R-:W-:-:S04]  /*1fc0*/  IADD3 R5, PT, PT, R7, R5, RZ ;  /* 0x0000000507057210 */ /* 0x000fc80007ffe0ff */
[----:B------:R-:W-:-:S04]  /*1fd0*/  IADD3 R16, PT, PT, R15, R17, RZ ;  /* 0x000000110f107210 */ /* 0x000fc80007ffe0ff */
[----:B------:R-:W-:Y:S02]  /*1fe0*/  LOP3.LUT R5, R5, R16, RZ, 0x3c, !PT ;  /* 0x0000001005057212 */ /* 0x000fe400078e3cff */
[----:B------:R-:W-:-:S03]  /*1ff0*/  LOP3.LUT R6, R6, R14, RZ, 0x3c, !PT ;  /* 0x0000000e06067212 */ /* 0x000fc600078e3cff */
[----:B------:R-:W-:Y:S02]  /*2000*/  IMAD R5, R5, 0x5bd1e995, RZ ;  /* 0x5bd1e99505057824 */ /* 0x000fe400078e02ff */
[----:B------:R-:W-:-:S04]  /*2010*/  IMAD.WIDE.U32 R20, R6, 0x5bd1e995, RZ ;  /* 0x5bd1e99506147825 */ /* 0x000fc800078e00ff */
[----:B------:R-:W-:-:S05]  /*2020*/  IMAD R5, R6, -0x395b586d, R5 ;  /* 0xc6a4a79306057824 */ /* 0x000fca00078e0205 */
[----:B------:R-:W-:-:S07]  /*2030*/  IADD3 R7, PT, PT, R21, R5, RZ ;  /* 0x0000000515077210 */ /* 0x000fce0007ffe0ff */
.L_x_12:
[----:B------:R-:W-:Y:S05]  /*2040*/  BSYNC.RECONVERGENT B2 ;  /* 0x0000000000027941 */ /* 0x000fea0003800200 */
.L_x_11:
[----:B------:R-:W-:-:S04]  /*2050*/  ISETP.NE.U32.AND P1, PT, R4, R10, PT ;  /* 0x0000000a0400720c */ /* 0x000fc80003f25070 */
[----:B------:R-:W-:-:S13]  /*2060*/  ISETP.NE.OR.EX P0, PT, R3, R11, P0, P1 ;  /* 0x0000000b0300720c */ /* 0x000fda0000705710 */
[----:B------:R-:W-:Y:S05]  /*2070*/  @!P0 BREAK.RELIABLE B1 ;  /* 0x0000000000018942 */ /* 0x000fea0003800100 */
[----:B------:R-:W-:Y:S05]  /*2080*/  @!P0 BRA `(.L_x_1) ;  /* 0x0000000400308947 */ /* 0x000fea0003800000 */
.L_x_7:
[----:B------:R-:W-:Y:S05]  /*2090*/  BSYNC.RELIABLE B1 ;  /* 0x0000000000017941 */ /* 0x000fea0003800100 */
.L_x_6:
[----:B------:R-:W2:Y:S04]  /*20a0*/  LDG.E.64 R22, desc[UR4][R8.64] ;  /* 0x0000000408167981 */ /* 0x000ea8000c1e1b00 */
[----:B------:R-:W3:Y:S04]  /*20b0*/  LDG.E.64 R18, desc[UR4][R8.64+0x8] ;  /* 0x0000080408127981 */ /* 0x000ee8000c1e1b00 */
[----:B------:R-:W4:Y:S04]  /*20c0*/  LDG.E.64 R16, desc[UR4][R8.64+0x10] ;  /* 0x0000100408107981 */ /* 0x000f28000c1e1b00 */
[----:B------:R0:W5:Y:S01]  /*20d0*/  LDG.E.64 R14, desc[UR4][R8.64+0x18] ;  /* 0x00001804080e7981 */ /* 0x000162000c1e1b00 */
[----:B------:R-:W-:-:S04]  /*20e0*/  IADD3 R4, P0, PT, R4, 0x20, RZ ;  /* 0x0000002004047810 */ /* 0x000fc80007f1e0ff */
[----:B------:R-:W-:Y:S02]  /*20f0*/  IADD3.X R3, PT, PT, RZ, R3, RZ, P0, !PT ;  /* 0x00000003ff037210 */ /* 0x000fe400007fe4ff */
[----:B------:R-:W-:Y:S02]  /*2100*/  ISETP.NE.U32.AND P0, PT, R4, R10, PT ;  /* 0x0000000a0400720c */ /* 0x000fe40003f05070 */
[----:B0-----:R-:W-:Y:S02]  /*2110*/  IADD3 R8, P1, PT, R8, 0x20, RZ ;  /* 0x0000002008087810 */ /* 0x001fe40007f3e0ff */
[----:B------:R-:W-:Y:S02]  /*2120*/  ISETP.NE.AND.EX P0, PT, R3, R11, PT, P0 ;  /* 0x0000000b0300720c */ /* 0x000fe40003f05300 */
[----:B------:R-:W-:Y:S01]  /*2130*/  IADD3.X R9, PT, PT, RZ, R9, RZ, P1, !PT ;  /* 0x00000009ff097210 */ /* 0x000fe20000ffe4ff */
[----:B--2---:R-:W-:-:S04]  /*2140*/  IMAD R5, R23, 0x5bd1e995, RZ ;  /* 0x5bd1e99517057824 */ /* 0x004fc800078e02ff */
[C---:B------:R-:W-:Y:S02]  /*2150*/  IMAD R5, R22.reuse, -0x395b586d, R5 ;  /* 0xc6a4a79316057824 */ /* 0x040fe400078e0205 */
[----:B------:R-:W-:-:S04]  /*2160*/  IMAD.WIDE.U32 R22, R22, 0x5bd1e995, RZ ;  /* 0x5bd1e99516167825 */ /* 0x000fc800078e00ff */
[----:B---3--:R-:W-:Y:S01]  /*2170*/  IMAD R19, R19, 0x5bd1e995, RZ ;  /* 0x5bd1e99513137824 */ /* 0x008fe200078e02ff */
[----:B------:R-:W-:Y:S01]  /*2180*/  IADD3 R6, PT, PT, R23, R5, RZ ;  /* 0x0000000517067210 */ /* 0x000fe20007ffe0ff */
[----:B----4-:R-:W-:Y:S02]  /*2190*/  IMAD R17, R17, 0x5bd1e995, RZ ;  /* 0x5bd1e99511117824 */ /* 0x010fe400078e02ff */
[C---:B------:R-:W-:Y:S01]  /*21a0*/  IMAD R21, R18.reuse, -0x395b586d, R19 ;  /* 0xc6a4a79312157824 */ /* 0x040fe200078e0213 */
[----:B------:R-:W-:Y:S01]  /*21b0*/  SHF.R.U32.HI R5, RZ, 0xf, R6 ;  /* 0x0000000fff057819 */ /* 0x000fe20000011606 */
[----:B------:R-:W-:-:S03]  /*21c0*/  IMAD.WIDE.U32 R18, R18, 0x5bd1e995, RZ ;  /* 0x5bd1e99512127825 */ /* 0x000fc600078e00ff */
[----:B------:R-:W-:Y:S01]  /*21d0*/  LOP3.LUT R22, R5, R22, RZ, 0x3c, !PT ;  /* 0x0000001605167212 */ /* 0x000fe200078e3cff */
[----:B------:R-:W-:Y:S02]  /*21e0*/  IMAD R5, R6, 0x5bd1e995, RZ ;  /* 0x5bd1e99506057824 */ /* 0x000fe400078e02ff */
[----:B------:R-:W-:Y:S02]  /*21f0*/  IMAD.IADD R21, R19, 0x1, R21 ;  /* 0x0000000113157824 */ /* 0x000fe400078e0215 */
[C---:B------:R-:W-:Y:S02]  /*2200*/  IMAD R5, R22.reuse, -0x395b586d, R5 ;  /* 0xc6a4a79316057824 */ /* 0x040fe400078e0205 */
[----:B------:R-:W-:-:S05]  /*2210*/  IMAD.WIDE.U32 R22, R22, 0x5bd1e995, RZ ;  /* 0x5bd1e99516167825 */ /* 0x000fca00078e00ff */
[----:B------:R-:W-:Y:S01]  /*2220*/  IADD3 R6, PT, PT, R23, R5, RZ ;  /* 0x0000000517067210 */ /* 0x000fe20007ffe0ff */
[----:B------:R-:W-:Y:S01]  /*2230*/  IMAD R23, R16, -0x395b586d, R17 ;  /* 0xc6a4a79310177824 */ /* 0x000fe200078e0211 */
[----:B------:R-:W-:Y:S01]  /*2240*/  SHF.R.U32.HI R5, RZ, 0xf, R21 ;  /* 0x0000000fff057819 */ /* 0x000fe20000011615 */
[----:B------:R-:W-:Y:S01]  /*2250*/  IMAD R21, R21, 0x5bd1e995, RZ ;  /* 0x5bd1e99515157824 */ /* 0x000fe200078e02ff */
[----:B------:R-:W-:Y:S01]  /*2260*/  LOP3.LUT R7, R6, R7, RZ, 0x3c, !PT ;  /* 0x0000000706077212 */ /* 0x000fe200078e3cff */
[----:B------:R-:W-:Y:S01]  /*2270*/  IMAD.WIDE.U32 R16, R16, 0x5bd1e995, RZ ;  /* 0x5bd1e99510107825 */ /* 0x000fe200078e00ff */
[----:B------:R-:W-:Y:S02]  /*2280*/  LOP3.LUT R19, R22, R20, RZ, 0x3c, !PT ;  /* 0x0000001416137212 */ /* 0x000fe400078e3cff */
[----:B------:R-:W-:Y:S01]  /*2290*/  LOP3.LUT R6, R5, R18, RZ, 0x3c, !PT ;  /* 0x0000001205067212 */ /* 0x000fe200078e3cff */
[----:B------:R-:W-:Y:S01]  /*22a0*/  IMAD R18, R7, 0x5bd1e995, RZ ;  /* 0x5bd1e99507127824 */ /* 0x000fe200078e02ff */
[----:B------:R-:W-:-:S03]  /*22b0*/  IADD3 R17, PT, PT, R17, R23, RZ ;  /* 0x0000001711117210 */ /* 0x000fc60007ffe0ff */
[C---:B------:R-:W-:Y:S02]  /*22c0*/  IMAD R21, R6.reuse, -0x395b586d, R21 ;  /* 0xc6a4a79306157824 */ /* 0x040fe400078e0215 */
[----:B------:R-:W-:Y:S02]  /*22d0*/  IMAD R5, R19, -0x395b586d, R18 ;  /* 0xc6a4a79313057824 */ /* 0x000fe400078e0212 */
[----:B------:R-:W-:-:S04]  /*22e0*/  IMAD.WIDE.U32 R6, R6, 0x5bd1e995, RZ ;  /* 0x5bd1e99506067825 */ /* 0x000fc800078e00ff */
[----:B------:R-:W-:Y:S01]  /*22f0*/  IMAD.WIDE.U32 R18, R19, 0x5bd1e995, RZ ;  /* 0x5bd1e99513127825 */ /* 0x000fe200078e00ff */
[----:B------:R-:W-:-:S03]  /*2300*/  IADD3 R7, PT, PT, R7, R21, RZ ;  /* 0x0000001507077210 */ /* 0x000fc60007ffe0ff */
[----:B------:R-:W-:Y:S01]  /*2310*/  IMAD.IADD R20, R19, 0x1, R5 ;  /* 0x0000000113147824 */ /* 0x000fe200078e0205 */
[----:B------:R-:W-:Y:S01]  /*2320*/  SHF.R.U32.HI R5, RZ, 0xf, R17 ;  /* 0x0000000fff057819 */ /* 0x000fe20000011611 */
[----:B-----5:R-:W-:Y:S01]  /*2330*/  IMAD R19, R15, 0x5bd1e995, RZ ;  /* 0x5bd1e9950f137824 */ /* 0x020fe200078e02ff */
[----:B------:R-:W-:Y:S01]  /*2340*/  LOP3.LUT R6, R6, R18, RZ, 0x3c, !PT ;  /* 0x0000001206067212 */ /* 0x000fe200078e3cff */
[----:B------:R-:W-:Y:S01]  /*2350*/  IMAD R18, R17, 0x5bd1e995, RZ ;  /* 0x5bd1e99511127824 */ /* 0x000fe200078e02ff */
[----:B------:R-:W-:Y:S02]  /*2360*/  LOP3.LUT R7, R7, R20, RZ, 0x3c, !PT ;  /* 0x0000001407077212 */ /* 0x000fe400078e3cff */
[----:B------:R-:W-:Y:S01]  /*2370*/  LOP3.LUT R15, R5, R16, RZ, 0x3c, !PT ;  /* 0x00000010050f7212 */ /* 0x000fe200078e3cff */
[----:B------:R-:W-:Y:S02]  /*2380*/  IMAD R5, R14, -0x395b586d, R19 ;  /* 0xc6a4a7930e057824 */ /* 0x000fe400078e0213 */
[----:B------:R-:W-:-:S02]  /*2390*/  IMAD R7, R7, 0x5bd1e995, RZ ;  /* 0x5bd1e99507077824 */ /* 0x000fc400078e02ff */
[----:B------:R-:W-:-:S04]  /*23a0*/  IMAD.WIDE.U32 R16, R14, 0x5bd1e995, RZ ;  /* 0x5bd1e9950e107825 */ /* 0x000fc800078e00ff */
[----:B------:R-:W-:Y:S01]  /*23b0*/  IMAD R21, R15, -0x395b586d, R18 ;  /* 0xc6a4a7930f157824 */ /* 0x000fe200078e0212 */
[----:B------:R-:W-:Y:S01]  /*23c0*/  IADD3 R5, PT, PT, R17, R5, RZ ;  /* 0x0000000511057210 */ /* 0x000fe20007ffe0ff */
[----:B------:R-:W-:Y:S02]  /*23d0*/  IMAD R19, R6, -0x395b586d, R7 ;  /* 0xc6a4a79306137824 */ /* 0x000fe400078e0207 */
[----:B------:R-:W-:-:S04]  /*23e0*/  IMAD.WIDE.U32 R14, R15, 0x5bd1e995, RZ ;  /* 0x5bd1e9950f0e7825 */ /* 0x000fc800078e00ff */
[----:B------:R-:W-:Y:S01]  /*23f0*/  IMAD.WIDE.U32 R6, R6, 0x5bd1e995, RZ ;  /* 0x5bd1e99506067825 */ /* 0x000fe200078e00ff */
[----:B------:R-:W-:-:S04]  /*2400*/  IADD3 R15, PT, PT, R15, R21, RZ ;  /* 0x000000150f0f7210 */ /* 0x000fc80007ffe0ff */
[----:B------:R-:W-:Y:S02]  /*2410*/  IADD3 R18, PT, PT, R7, R19, RZ ;  /* 0x0000001307127210 */ /* 0x000fe40007ffe0ff */
[----:B------:R-:W-:Y:S02]  /*2420*/  SHF.R.U32.HI R7, RZ, 0xf, R5 ;  /* 0x0000000fff077819 */ /* 0x000fe40000011605 */
[----:B------:R-:W-:Y:S02]  /*2430*/  LOP3.LUT R15, R15, R18, RZ, 0x3c, !PT ;  /* 0x000000120f0f7212 */ /* 0x000fe400078e3cff */
[----:B------:R-:W-:Y:S01]  /*2440*/  LOP3.LUT R7, R7, R16, RZ, 0x3c, !PT ;  /* 0x0000001007077212 */ /* 0x000fe200078e3cff */
[----:B------:R-:W-:Y:S01]  /*2450*/  IMAD R16, R5, 0x5bd1e995, RZ ;  /* 0x5bd1e99505107824 */ /* 0x000fe200078e02ff */
[----:B------:R-:W-:Y:S01]  /*2460*/  LOP3.LUT R14, R14, R6, RZ, 0x3c, !PT ;  /* 0x000000060e0e7212 */ /* 0x000fe200078e3cff */
[----:B------:R-:W-:Y:S02]  /*2470*/  IMAD R15, R15, 0x5bd1e995, RZ ;  /* 0x5bd1e9950f0f7824 */ /* 0x000fe400078e02ff */
[----:B------:R-:W-:-:S02]  /*2480*/  IMAD R5, R7, -0x395b586d, R16 ;  /* 0xc6a4a79307057824 */ /* 0x000fc400078e0210 */
[----:B------:R-:W-:Y:S02]  /*2490*/  IMAD R17, R14, -0x395b586d, R15 ;  /* 0xc6a4a7930e117824 */ /* 0x000fe400078e020f */
[----:B------:R-:W-:-:S04]  /*24a0*/  IMAD.WIDE.U32 R6, R7, 0x5bd1e995, RZ ;  /* 0x5bd1e99507067825 */ /* 0x000fc800078e00ff */
[----:B------:R-:W-:-:S04]  /*24b0*/  IMAD.WIDE.U32 R14, R14, 0x5bd1e995, RZ ;  /* 0x5bd1e9950e0e7825 */ /* 0x000fc800078e00ff */
[----:B------:R-:W-:Y:S01]  /*24c0*/  IMAD.IADD R5, R7, 0x1, R5 ;  /* 0x0000000107057824 */ /* 0x000fe200078e0205 */
[----:B------:R-:W-:Y:S02]  /*24d0*/  IADD3 R16, PT, PT, R15, R17, RZ ;  /* 0x000000110f107210 */ /* 0x000fe40007ffe0ff */
[----:B------:R-:W-:Y:S02]  /*24e0*/  LOP3.LUT R6, R6, R14, RZ, 0x3c, !PT ;  /* 0x0000000e06067212 */ /* 0x000fe400078e3cff */
[----:B------:R-:W-:-:S03]  /*24f0*/  LOP3.LUT R5, R5, R16, RZ, 0x3c, !PT ;  /* 0x0000001005057212 */ /* 0x000fc600078e3cff */
[----:B------:R-:W-:-:S04]  /*2500*/  IMAD.WIDE.U32 R20, R6, 0x5bd1e995, RZ ;  /* 0x5bd1e99506147825 */ /* 0x000fc800078e00ff */
[----:B------:R-:W-:-:S04]  /*2510*/  IMAD R5, R5, 0x5bd1e995, RZ ;  /* 0x5bd1e99505057824 */ /* 0x000fc800078e02ff */
[----:B------:R-:W-:-:S04]  /*2520*/  IMAD R5, R6, -0x395b586d, R5 ;  /* 0xc6a4a79306057824 */ /* 0x000fc800078e0205 */
[----:B------:R-:W-:Y:S01]  /*2530*/  IMAD.IADD R7, R21, 0x1, R5 ;  /* 0x0000000115077824 */ /* 0x000fe200078e0205 */
[----:B------:R-:W-:Y:S06]  /*2540*/  @P0 BRA `(.L_x_6) ;  /* 0xfffffff800d40947 */ /* 0x000fec000383ffff */
.L_x_1:
[----:B------:R-:W-:Y:S05]  /*2550*/  BSYNC.RECONVERGENT B0 ;  /* 0x0000000000007941 */ /* 0x000fea0003800200 */
.L_x_0:
[----:B------:R-:W-:Y:S05]  /*2560*/  WARPSYNC.ALL ;  /* 0x0000000000007948 */ /* 0x000fea0003800000 */
[----:B------:R-:W-:Y:S01]  /*2570*/  LOP3.LUT R3, R2, 0x7, RZ, 0xc0, !PT ;  /* 0x0000000702037812 */ /* 0x000fe200078ec0ff */
[----:B------:R-:W-:Y:S04]  /*2580*/  BSSY.RECONVERGENT B1, `(.L_x_13) ;  /* 0x0000033000017945 */ /* 0x000fe80003800200 */
[----:B------:R-:W-:Y:S01]  /*2590*/  BSSY.RELIABLE B0, `(.L_x_14) ;  /* 0x000002b000007945 */ /* 0x000fe20003800100 */
[----:B------:R-:W-:-:S13]  /*25a0*/  ISETP.GT.AND P0, PT, R3, 0x3, PT ;  /* 0x000000030300780c */ /* 0x000fda0003f04270 */
[----:B------:R-:W-:Y:S05]  /*25b0*/  @P0 BRA `(.L_x_15) ;  /* 0x0000000000240947 */ /* 0x000fea0003800000 */
[----:B------:R-:W-:-:S13]  /*25c0*/  ISETP.GT.AND P0, PT, R3, 0x1, PT ;  /* 0x000000010300780c */ /* 0x000fda0003f04270 */
[----:B------:R-:W-:Y:S05]  /*25d0*/  @P0 BRA `(.L_x_16) ;  /* 0x0000000000100947 */ /* 0x000fea0003800000 */
[----:B------:R-:W-:-:S13]  /*25e0*/  ISETP.NE.AND P0, PT, R3, RZ, PT ;  /* 0x000000ff0300720c */ /* 0x000fda0003f05270 */
[----:B------:R-:W-:Y:S05]  /*25f0*/  @!P0 BREAK.RELIABLE B0 ;  /* 0x0000000000008942 */ /* 0x000fea0003800100 */
[----:B------:R-:W-:Y:S05]  /*2600*/  @!P0 BRA `(.L_x_17) ;  /* 0x0000000000a88947 */ /* 0x000fea0003800000 */
[----:B------:R-:W-:Y:S05]  /*2610*/  BRA `(.L_x_18) ;  /* 0x0000000000887947 */ /* 0x000fea0003800000 */
.L_x_16:
[----:B------:R-:W-:-:S13]  /*2620*/  ISETP.NE.AND P0, PT, R3, 0x2, PT ;  /* 0x000000020300780c */ /* 0x000fda0003f05270 */
[----:B------:R-:W-:Y:S05]  /*2630*/  @!P0 BRA `(.L_x_19) ;  /* 0x0000000000708947 */ /* 0x000fea0003800000 */
[----:B------:R-:W-:Y:S05]  /*2640*/  BRA `(.L_x_20) ;  /* 0x00000000005c7947 */ /* 0x000fea0003800000 */
.L_x_15:
[----:B------:R-:W-:Y:S01]  /*2650*/  ISETP.GT.AND P0, PT, R3, 0x5, PT ;  /* 0x000000050300780c */ /* 0x000fe20003f04270 */
[----:B------:R-:W-:Y:S04]  /*2660*/  BSSY.RECONVERGENT B2, `(.L_x_21) ;  /* 0x0000011000027945 */ /* 0x000fe80003800200 */
[----:B------:R-:W-:Y:S08]  /*2670*/  BSSY.RELIABLE B3, `(.L_x_22) ;  /* 0x000000d000037945 */ /* 0x000ff00003800100 */
[----:B------:R-:W-:Y:S05]  /*2680*/  @P0 BRA `(.L_x_23) ;  /* 0x0000000000100947 */ /* 0x000fea0003800000 */
[----:B------:R-:W-:-:S13]  /*2690*/  ISETP.NE.AND P0, PT, R3, 0x4, PT ;  /* 0x000000040300780c */ /* 0x000fda0003f05270 */
[----:B------:R-:W-:Y:S05]  /*26a0*/  @!P0 BREAK.RELIABLE B3 ;  /* 0x0000000000038942 */ /* 0x000fea0003800100 */
[----:B------:R-:W-:Y:S05]  /*26b0*/  @!P0 BRA `(.L_x_24) ;  /* 0x00000000002c8947 */ /* 0x000fea0003800000 */
[----:B------:R-:W-:Y:S05]  /*26c0*/  BRA `(.L_x_25) ;  /* 0x00000000001c7947 */ /* 0x000fea0003800000 */
.L_x_23:
[----:B------:R-:W-:Y:S01]  /*26d0*/  ISETP.NE.AND P0, PT, R3, 0x6, PT ;  /* 0x000000060300780c */ /* 0x000fe20003f05270 */
[----:B------:R-:W2:-:S12]  /*26e0*/  LDG.E.U8 R4, desc[UR4][R10.64+0x5] ;  /* 0x000005040a047981 */ /* 0x000e98000c1e1100 */
[----:B------:R-:W3:Y:S01]  /*26f0*/  @P0 LDG.E.U8 R3, desc[UR4][R10.64+0x6] ;  /* 0x000006040a030981 */ /* 0x000ee2000c1e1100 */
[----:B--2---:R-:W-:Y:S02]  /*2700*/  SHF.L.U32 R4, R4, 0x8, RZ ;  /* 0x0000000804047819 */ /* 0x004fe400000006ff */
[----:B---3--:R-:W-:-:S04]  /*2710*/  @P0 SHF.L.U32 R6, R3, 0x10, RZ ;  /* 0x0000001003060819 */ /* 0x008fc800000006ff */
[----:B------:R-:W-:-:S04]  /*2720*/  @P0 LOP3.LUT R7, R6, R7, RZ, 0x3c, !PT ;  /* 0x0000000706070212 */ /* 0x000fc800078e3cff */
[----:B------:R-:W-:-:S07]  /*2730*/  LOP3.LUT R7, R4, R7, RZ, 0x3c, !PT ;  /* 0x0000000704077212 */ /* 0x000fce00078e3cff */
.L_x_25:
[----:B------:R-:W-:Y:S05]  /*2740*/  BSYNC.RELIABLE B3 ;  /* 0x0000000000037941 */ /* 0x000fea0003800100 */
.L_x_22:
[----:B------:R-:W2:Y:S02]  /*2750*/  LDG.E.U8 R4, desc[UR4][R10.64+0x4] ;  /* 0x000004040a047981 */ /* 0x000ea4000c1e1100 */
[----:B--2---:R-:W-:-:S07]  /*2760*/  LOP3.LUT R7, R4, R7, RZ, 0x3c, !PT ;  /* 0x0000000704077212 */ /* 0x004fce00078e3cff */
.L_x_24:
[----:B------:R-:W-:Y:S05]  /*2770*/  BSYNC.RECONVERGENT B2 ;  /* 0x0000000000027941 */ /* 0x000fea0003800200 */
.L_x_21:
[----:B------:R-:W2:Y:S02]  /*2780*/  LDG.E.U8 R4, desc[UR4][R10.64+0x3] ;  /* 0x000003040a047981 */ /* 0x000ea4000c1e1100 */
[----:B--2---:R-:W-:-:S03]  /*2790*/  IMAD.WIDE.U32 R4, R4, 0x1000000, RZ ;  /* 0x0100000004047825 */ /* 0x004fc600078e00ff */
[----:B------:R-:W-:Y:S02]  /*27a0*/  LOP3.LUT R20, R4, R20, RZ, 0x3c, !PT ;  /* 0x0000001404147212 */ /* 0x000fe400078e3cff */
[----:B------:R-:W-:-:S07]  /*27b0*/  LOP3.LUT R7, R5, R7, RZ, 0x3c, !PT ;  /* 0x0000000705077212 */ /* 0x000fce00078e3cff */
.L_x_20:
[----:B------:R-:W2:Y:S02]  /*27c0*/  LDG.E.U8 R4, desc[UR4][R10.64+0x2] ;  /* 0x000002040a047981 */ /* 0x000ea4000c1e1100 */
[----:B--2---:R-:W-:-:S03]  /*27d0*/  IMAD.WIDE.U32 R4, R4, 0x10000, RZ ;  /* 0x0001000004047825 */ /* 0x004fc600078e00ff */
[----:B------:R-:W-:Y:S02]  /*27e0*/  LOP3.LUT R20, R4, R20, RZ, 0x3c, !PT ;  /* 0x0000001404147212 */ /* 0x000fe400078e3cff */
[----:B------:R-:W-:-:S07]  /*27f0*/  LOP3.LUT R7, R5, R7, RZ, 0x3c, !PT ;  /* 0x0000000705077212 */ /* 0x000fce00078e3cff */
.L_x_19:
[----:B------:R-:W2:Y:S02]  /*2800*/  LDG.E.U8 R4, desc[UR4][R10.64+0x1] ;  /* 0x000001040a047981 */ /* 0x000ea4000c1e1100 */
[----:B--2---:R-:W-:-:S03]  /*2810*/  IMAD.WIDE.U32 R4, R4, 0x100, RZ ;  /* 0x0000010004047825 */ /* 0x004fc600078e00ff */
[----:B------:R-:W-:Y:S02]  /*2820*/  LOP3.LUT R20, R4, R20, RZ, 0x3c, !PT ;  /* 0x0000001404147212 */ /* 0x000fe400078e3cff */
[----:B------:R-:W-:-:S07]  /*2830*/  LOP3.LUT R7, R5, R7, RZ, 0x3c, !PT ;  /* 0x0000000705077212 */ /* 0x000fce00078e3cff */
.L_x_18:
[----:B------:R-:W-:Y:S05]  /*2840*/  BSYNC.RELIABLE B0 ;  /* 0x0000000000007941 */ /* 0x000fea0003800100 */
.L_x_14:
[----:B------:R-:W2:Y:S01]  /*2850*/  LDG.E.U8 R11, desc[UR4][R10.64] ;  /* 0x000000040a0b7981 */ /* 0x000ea2000c1e1100 */
[----:B------:R-:W-:Y:S01]  /*2860*/  IMAD R7, R7, 0x5bd1e995, RZ ;  /* 0x5bd1e99507077824 */ /* 0x000fe200078e02ff */
[----:B--2---:R-:W-:-:S05]  /*2870*/  LOP3.LUT R20, R20, R11, RZ, 0x3c, !PT ;  /* 0x0000000b14147212 */ /* 0x004fca00078e3cff */
[C---:B------:R-:W-:Y:S02]  /*2880*/  IMAD R7, R20.reuse, -0x395b586d, R7 ;  /* 0xc6a4a79314077824 */ /* 0x040fe400078e0207 */
[----:B------:R-:W-:-:S05]  /*2890*/  IMAD.WIDE.U32 R20, R20, 0x5bd1e995, RZ ;  /* 0x5bd1e99514147825 */ /* 0x000fca00078e00ff */
[----:B------:R-:W-:-:S07]  /*28a0*/  IADD3 R7, PT, PT, R21, R7, RZ ;  /* 0x0000000715077210 */ /* 0x000fce0007ffe0ff */
.L_x_17:
[----:B------:R-:W-:Y:S05]  /*28b0*/  BSYNC.RECONVERGENT B1 ;  /* 0x0000000000017941 */ /* 0x000fea0003800200 */
.L_x_13:
[----:B------:R-:W-:Y:S05]  /*28c0*/  WARPSYNC.ALL ;  /* 0x0000000000007948 */ /* 0x000fea0003800000 */
[----:B------:R-:W0:Y:S02]  /*28d0*/  LDC.64 R10, c[0x0][0x380] ;  /* 0x0000e000ff0a7b82 */ /* 0x000e240000000a00 */
[----:B0-----:R0:W5:Y:S01]  /*28e0*/  LDG.E R6, desc[UR4][R10.64+0x18] ;  /* 0x000018040a067981 */ /* 0x001162000c1e1900 */
[----:B------:R-:W-:Y:S02]  /*28f0*/  SHF.R.U32.HI R3, RZ, 0xf, R7 ;  /* 0x0000000fff037819 */ /* 0x000fe40000011607 */
[----:B------:R-:W-:-:S02]  /*2900*/  MOV R8, 0x2990 ;  /* 0x0000299000087802 */ /* 0x000fc40000000f00 */
[----:B------:R-:W-:Y:S01]  /*2910*/  LOP3.LUT R4, R3, R20, RZ, 0x3c, !PT ;  /* 0x0000001403047212 */ /* 0x000fe200078e3cff */
[----:B------:R-:W-:-:S04]  /*2920*/  IMAD R3, R7, 0x5bd1e995, RZ ;  /* 0x5bd1e99507037824 */ /* 0x000fc800078e02ff */
[C---:B------:R-:W-:Y:S02]  /*2930*/  IMAD R3, R4.reuse, -0x395b586d, R3 ;  /* 0xc6a4a79304037824 */ /* 0x040fe400078e0203 */
[----:B------:R-:W-:-:S04]  /*2940*/  IMAD.WIDE.U32 R4, R4, 0x5bd1e995, RZ ;  /* 0x5bd1e99504047825 */ /* 0x000fc800078e00ff */
[----:B------:R-:W-:-:S05]  /*2950*/  IMAD.IADD R3, R5, 0x1, R3 ;  /* 0x0000000105037824 */ /* 0x000fca00078e0203 */
[----:B------:R-:W-:-:S04]  /*2960*/  SHF.R.U32.HI R5, RZ, 0xf, R3 ;  /* 0x0000000fff057819 */ /* 0x000fc80000011603 */
[----:B0-----:R-:W-:-:S07]  /*2970*/  LOP3.LUT R4, R5, R4, RZ, 0x3c, !PT ;  /* 0x0000000405047212 */ /* 0x001fce00078e3cff */
[----:B-----5:R-:W-:Y:S05]  /*2980*/  CALL.REL.NOINC `($__internal_0_$__cuda_sm20_rem_u64) ;  /* 0x0000000400507944 */ /* 0x020fea0003c00000 */
[----:B------:R-:W0:Y:S01]  /*2990*/  LDC.64 R10, c[0x0][0x380] ;  /* 0x0000e000ff0a7b82 */ /* 0x000e220000000a00 */
[----:B------:R-:W1:Y:S01]  /*29a0*/  LDCU.64 UR6, c[0x0][0x3b8] ;  /* 0x00007700ff0677ac */ /* 0x000e620008000a00 */
[----:B0-----:R-:W2:Y:S02]  /*29b0*/  LDG.E.64 R6, desc[UR4][R10.64+0x10] ;  /* 0x000010040a067981 */ /* 0x001ea4000c1e1b00 */
[----:B--2---:R-:W-:-:S04]  /*29c0*/  LEA R8, P0, R5, R6, 0x2 ;  /* 0x0000000605087211 */ /* 0x004fc800078010ff */
[----:B------:R-:W-:-:S05]  /*29d0*/  LEA.HI.X R9, R5, R7, R14, 0x2, P0 ;  /* 0x0000000705097211 */ /* 0x000fca00000f140e */
[----:B------:R-:W2:Y:S01]  /*29e0*/  LDG.E R8, desc[UR4][R8.64] ;  /* 0x0000000408087981 */ /* 0x000ea2000c1e1900 */
[----:B-1----:R-:W-:-:S04]  /*29f0*/  IADD3 R6, P1, PT, R0, UR6, RZ ;  /* 0x0000000600067c10 */ /* 0x002fc8000ff3e0ff */
[----:B------:R-:W-:-:S05]  /*2a00*/  IADD3.X R7, PT, PT, RZ, UR7, RZ, P1, !PT ;  /* 0x00000007ff077c10 */ /* 0x000fca0008ffe4ff */
[----:B------:R0:W-:Y:S01]  /*2a10*/  STG.E.U8 desc[UR4][R6.64], RZ ;  /* 0x000000ff06007986 */ /* 0x0001e2000c101104 */
[----:B--2---:R-:W-:-:S13]  /*2a20*/  ISETP.NE.AND P0, PT, R8, -0x1, PT ;  /* 0xffffffff0800780c */ /* 0x004fda0003f05270 */
[----:B0-----:R-:W-:Y:S05]  /*2a30*/  @!P0 EXIT ;  /* 0x000000000000894d */ /* 0x001fea0003800000 */
[----:B------:R-:W5:Y:S02]  /*2a40*/  LDG.E.64 R10, desc[UR4][R10.64] ;  /* 0x000000040a0a7981 */ /* 0x000f64000c1e1b00 */
.L_x_34:
[----:B-----5:R-:W-:-:S05]  /*2a50*/  IMAD.WIDE R8, R8, 0x20, R10 ;  /* 0x0000002008087825 */ /* 0x020fca00078e020a */
[----:B------:R-:W2:Y:S01]  /*2a60*/  LDG.E R5, desc[UR4][R8.64+0x1c] ;  /* 0x00001c0408057981 */ /* 0x000ea2000c1e1900 */
[----:B------:R-:W-:Y:S01]  /*2a70*/  BSSY.RECONVERGENT B1, `(.L_x_26) ;  /* 0x0000041000017945 */ /* 0x000fe20003800200 */
[----:B--2---:R-:W-:-:S13]  /*2a80*/  ISETP.NE.AND P0, PT, R5, 0x1, PT ;  /* 0x000000010500780c */ /* 0x004fda0003f05270 */
[----:B------:R-:W-:Y:S05]  /*2a90*/  @P0 BRA `(.L_x_27) ;  /* 0x0000000000f80947 */ /* 0x000fea0003800000 */
[----:B------:R-:W2:Y:S02]  /*2aa0*/  LDG.E.64 R14, desc[UR4][R8.64] ;  /* 0x00000004080e7981 */ /* 0x000ea4000c1e1b00 */
[----:B--2---:R-:W-:-:S04]  /*2ab0*/  ISETP.NE.U32.AND P0, PT, R14, R4, PT ;  /* 0x000000040e00720c */ /* 0x004fc80003f05070 */
[----:B------:R-:W-:-:S13]  /*2ac0*/  ISETP.NE.AND.EX P0, PT, R15, R3, PT, P0 ;  /* 0x000000030f00720c */ /* 0x000fda0003f05300 */
[----:B------:R-:W-:Y:S05]  /*2ad0*/  @P0 BRA `(.L_x_27) ;  /* 0x0000000000e80947 */ /* 0x000fea0003800000 */
[----:B------:R-:W2:Y:S02]  /*2ae0*/  LDG.E R5, desc[UR4][R8.64+0x8] ;  /* 0x0000080408057981 */ /* 0x000ea4000c1e1900 */
[----:B--2---:R-:W-:-:S13]  /*2af0*/  ISETP.NE.AND P0, PT, R5, R2, PT ;  /* 0x000000020500720c */ /* 0x004fda0003f05270 */
[----:B------:R-:W-:Y:S05]  /*2b00*/  @P0 BRA `(.L_x_27) ;  /* 0x0000000000dc0947 */ /* 0x000fea0003800000 */
[----:B------:R-:W0:Y:S02]  /*2b10*/  LDC.64 R14, c[0x0][0x380] ;  /* 0x0000e000ff0e7b82 */ /* 0x000e240000000a00 */
[----:B0-----:R-:W5:Y:S01]  /*2b20*/  LDG.E.64 R14, desc[UR4][R14.64+0x8] ;  /* 0x000008040e0e7981 */ /* 0x001f62000c1e1b00 */
[----:B------:R-:W-:-:S13]  /*2b30*/  ISETP.NE.AND P0, PT, R2, RZ, PT ;  /* 0x000000ff0200720c */ /* 0x000fda0003f05270 */
[----:B------:R-:W-:Y:S05]  /*2b40*/  @!P0 BRA `(.L_x_28) ;  /* 0x0000000000388947 */ /* 0x000fea0003800000 */
[----:B------:R0:W5:Y:S01]  /*2b50*/  LDG.E R20, desc[UR4][R8.64+0x10] ;  /* 0x0000100408147981 */ /* 0x000162000c1e1900 */
[----:B------:R-:W-:-:S07]  /*2b60*/  HFMA2 R5, -RZ, RZ, 0, 0 ;  /* 0x00000000ff057431 */ /* 0x000fce00000001ff */
.L_x_29:
[----:B-----5:R-:W-:Y:S02]  /*2b70*/  IADD3 R17, PT, PT, R20, R5, RZ ;  /* 0x0000000514117210 */ /* 0x020fe40007ffe0ff */
[----:B------:R-:W-:Y:S02]  /*2b80*/  IADD3 R18, P1, PT, R5, R12, RZ ;  /* 0x0000000c05127210 */ /* 0x000fe40007f3e0ff */
[----:B------:R-:W-:-:S03]  /*2b90*/  IADD3 R16, P0, PT, R14, R17, RZ ;  /* 0x000000110e107210 */ /* 0x000fc60007f1e0ff */
[----:B------:R-:W-:Y:S01]  /*2ba0*/  IMAD.X R19, RZ, RZ, R13, P1 ;  /* 0x000000ffff137224 */ /* 0x000fe200008e060d */
[----:B------:R-:W-:-:S05]  /*2bb0*/  IADD3.X R17, PT, PT, RZ, R15, RZ, P0, !PT ;  /* 0x0000000fff117210 */ /* 0x000fca00007fe4ff */
[----:B------:R-:W2:Y:S04]  /*2bc0*/  LDG.E.U8 R19, desc[UR4][R18.64] ;  /* 0x0000000412137981 */ /* 0x000ea8000c1e1100 */
[----:B------:R-:W2:Y:S02]  /*2bd0*/  LDG.E.U8 R16, desc[UR4][R16.64] ;  /* 0x0000000410107981 */ /* 0x000ea4000c1e1100 */
[----:B--2---:R-:W-:-:S13]  /*2be0*/  ISETP.NE.AND P0, PT, R16, R19, PT ;  /* 0x000000131000720c */ /* 0x004fda0003f05270 */
[----:B------:R-:W-:Y:S05]  /*2bf0*/  @P0 BRA `(.L_x_27) ;  /* 0x0000000000a00947 */ /* 0x000fea0003800000 */
[----:B------:R-:W-:-:S04]  /*2c00*/  IADD3 R5, PT, PT, R5, 0x1, RZ ;  /* 0x0000000105057810 */ /* 0x000fc80007ffe0ff */
[----:B------:R-:W-:-:S13]  /*2c10*/  ISETP.NE.AND P0, PT, R5, R2, PT ;  /* 0x000000020500720c */ /* 0x000fda0003f05270 */
[----:B------:R-:W-:Y:S05]  /*2c20*/  @P0 BRA `(.L_x_29) ;  /* 0xfffffffc00d00947 */ /* 0x000fea000383ffff */
.L_x_28:
[----:B------:R-:W2:Y:S01]  /*2c30*/  LDG.E R17, desc[UR4][R8.64+0xc] ;  /* 0x00000c0408117981 */ /* 0x000ea2000c1e1900 */
[----:B------:R-:W-:Y:S01]  /*2c40*/  BSSY.RECONVERGENT B2, `(.L_x_30) ;  /* 0x000001c000027945 */ /* 0x000fe20003800200 */
[----:B------:R-:W-:Y:S02]  /*2c50*/  MOV R5, RZ ;  /* 0x000000ff00057202 */ /* 0x000fe40000000f00 */
[----:B--2---:R-:W-:-:S13]  /*2c60*/  ISETP.NE.AND P0, PT, R17, RZ, PT ;  /* 0x000000ff1100720c */ /* 0x004fda0003f05270 */
[----:B------:R-:W-:Y:S05]  /*2c70*/  @!P0 BRA `(.L_x_31) ;  /* 0x0000000000608947 */ /* 0x000fea0003800000 */
[----:B------:R-:W1:Y:S01]  /*2c80*/  LDC.64 R2, c[0x0][0x3b0] ;  /* 0x0000ec00ff027b82 */ /* 0x000e620000000a00 */
[----:B------:R-:W2:Y:S01]  /*2c90*/  LDG.E R5, desc[UR4][R8.64+0x14] ;  /* 0x0000140408057981 */ /* 0x000ea2000c1e1900 */
[----:B------:R-:W3:Y:S01]  /*2ca0*/  LDCU.64 UR6, c[0x0][0x3a0] ;  /* 0x00007400ff0677ac */ /* 0x000ee20008000a00 */
[----:B-1----:R-:W-:-:S06]  /*2cb0*/  IMAD.WIDE.U32 R2, R0, 0x4, R2 ;  /* 0x0000000400027825 */ /* 0x002fcc00078e0002 */
[----:B------:R-:W3:Y:S01]  /*2cc0*/  LDG.E R2, desc[UR4][R2.64] ;  /* 0x0000000402027981 */ /* 0x000ee2000c1e1900 */
[----:B------:R-:W-:Y:S01]  /*2cd0*/  BSSY.RECONVERGENT B3, `(.L_x_32) ;  /* 0x0000011000037945 */ /* 0x000fe20003800200 */
[----:B------:R-:W-:Y:S02]  /*2ce0*/  CS2R R10, SRZ ;  /* 0x00000000000a7805 */ /* 0x000fe4000001ff00 */
[----:B--2--5:R-:W-:-:S05]  /*2cf0*/  IADD3 R19, P1, PT, R14, R5, RZ ;  /* 0x000000050e137210 */ /* 0x024fca0007f3e0ff */
[----:B------:R-:W-:Y:S01]  /*2d00*/  IMAD.X R14, RZ, RZ, R15, P1 ;  /* 0x000000ffff0e7224 */ /* 0x000fe200008e060f */
[----:B---3--:R-:W-:-:S04]  /*2d10*/  IADD3 R13, P0, PT, R2, UR6, RZ ;  /* 0x00000006020d7c10 */ /* 0x008fc8000ff1e0ff */
[----:B------:R-:W-:-:S09]  /*2d20*/  IADD3.X R12, PT, PT, RZ, UR7, RZ, P0, !PT ;  /* 0x00000007ff0c7c10 */ /* 0x000fd200087fe4ff */
.L_x_33:
[----:B------:R-:W-:-:S04]  /*2d30*/  IADD3 R2, P0, PT, R10, R19, RZ ;  /* 0x000000130a027210 */ /* 0x000fc80007f1e0ff */
[----:B-1----:R-:W-:-:S06]  /*2d40*/  IADD3.X R3, PT, PT, R11, R14, RZ, P0, !PT ;  /* 0x0000000e0b037210 */ /* 0x002fcc00007fe4ff */
[----:B------:R-:W2:Y:S01]  /*2d50*/  LDG.E.U8 R3, desc[UR4][R2.64] ;  /* 0x0000000402037981 */ /* 0x000ea2000c1e1100 */
[----:B------:R-:W-:-:S04]  /*2d60*/  IADD3 R4, P0, PT, R10, R13, RZ ;  /* 0x0000000d0a047210 */ /* 0x000fc80007f1e0ff */
[----:B------:R-:W-:Y:S02]  /*2d70*/  IADD3.X R5, PT, PT, R11, R12, RZ, P0, !PT ;  /* 0x0000000c0b057210 */ /* 0x000fe400007fe4ff */
[----:B------:R-:W-:-:S05]  /*2d80*/  IADD3 R10, P0, PT, R10, 0x1, RZ ;  /* 0x000000010a0a7810 */ /* 0x000fca0007f1e0ff */
[----:B------:R-:W-:Y:S01]  /*2d90*/  IMAD.X R11, RZ, RZ, R11, P0 ;  /* 0x000000ffff0b7224 */ /* 0x000fe200000e060b */
[----:B------:R-:W-:-:S04]  /*2da0*/  ISETP.GE.U32.AND P0, PT, R10, R17, PT ;  /* 0x000000110a00720c */ /* 0x000fc80003f06070 */
[----:B------:R-:W-:Y:S01]  /*2db0*/  ISETP.GE.U32.AND.EX P0, PT, R11, RZ, PT, P0 ;  /* 0x000000ff0b00720c */ /* 0x000fe20003f06100 */
[----:B--2---:R1:W-:-:S12]  /*2dc0*/  STG.E.U8 desc[UR4][R4.64], R3 ;  /* 0x0000000304007986 */ /* 0x0043d8000c101104 */
[----:B------:R-:W-:Y:S05]  /*2dd0*/  @!P0 BRA `(.L_x_33) ;  /* 0xfffffffc00d48947 */ /* 0x000fea000383ffff */
[----:B------:R-:W-:Y:S05]  /*2de0*/  BSYNC.RECONVERGENT B3 ;  /* 0x0000000000037941 */ /* 0x000fea0003800200 */
.L_x_32:
[----:B-1----:R1:W5:Y:S02]  /*2df0*/  LDG.E R5, desc[UR4][R8.64+0xc] ;  /* 0x00000c0408057981 */ /* 0x002364000c1e1900 */
.L_x_31:
[----:B------:R-:W-:Y:S05]  /*2e00*/  BSYNC.RECONVERGENT B2 ;  /* 0x0000000000027941 */ /* 0x000fea0003800200 */
.L_x_30:
[----:B------:R-:W2:Y:S01]  /*2e10*/  LDC.64 R2, c[0x0][0x3a8] ;  /* 0x0000ea00ff027b82 */ /* 0x000ea20000000a00 */
[----:B------:R-:W-:Y:S02]  /*2e20*/  HFMA2 R4, -RZ, RZ, 0, 5.9604644775390625e-08 ;  /* 0x00000001ff047431 */ /* 0x000fe400000001ff */
[----:B--2---:R-:W-:-:S03]  /*2e30*/  IMAD.WIDE.U32 R2, R0, 0x4, R2 ;  /* 0x0000000400027825 */ /* 0x004fc600078e0002 */
[----:B------:R-:W-:Y:S02]  /*2e40*/  PRMT R0, R4, 0x7610, R0 ;  /* 0x0000761004007816 */ /* 0x000fe40000000000 */
[----:B-----5:R-:W-:Y:S04]  /*2e50*/  STG.E desc[UR4][R2.64], R5 ;  /* 0x0000000502007986 */ /* 0x020fe8000c101904 */
[----:B------:R-:W-:Y:S01]  /*2e60*/  STG.E.U8 desc[UR4][R6.64], R0 ;  /* 0x0000000006007986 */ /* 0x000fe2000c101104 */
[----:B------:R-:W-:Y:S05]  /*2e70*/  EXIT ;  /* 0x000000000000794d */ /* 0x000fea0003800000 */
.L_x_27:
[----:B------:R-:W-:Y:S05]  /*2e80*/  BSYNC.RECONVERGENT B1 ;  /* 0x0000000000017941 */ /* 0x000fea0003800200 */
.L_x_26:
[----:B0-----:R-:W2:Y:S02]  /*2e90*/  LDG.E R8, desc[UR4][R8.64+0x18] ;  /* 0x0000180408087981 */ /* 0x001ea4000c1e1900 */
[----:B--2---:R-:W-:-:S13]  /*2ea0*/  ISETP.NE.AND P0, PT, R8, -0x1, PT ;  /* 0xffffffff0800780c */ /* 0x004fda0003f05270 */
[----:B------:R-:W-:Y:S05]  /*2eb0*/  @P0 BRA `(.L_x_34) ;  /* 0xfffffff800e40947 */ /* 0x000fea000383ffff */
[----:B------:R-:W-:Y:S05]  /*2ec0*/  EXIT ;  /* 0x000000000000794d */ /* 0x000fea0003800000 */
        .weak           $__internal_0_$__cuda_sm20_rem_u64
        .type           $__internal_0_$__cuda_sm20_rem_u64,@function
        .size           $__internal_0_$__cuda_sm20_rem_u64,(.L_x_71 - $__internal_0_$__cuda_sm20_rem_u64)
$__internal_0_$__cuda_sm20_rem_u64:
[----:B------:R-:W-:-:S04]  /*2ed0*/  MOV R7, RZ ;  /* 0x000000ff00077202 */ /* 0x000fc80000000f00 */
[----:B------:R-:W0:Y:S08]  /*2ee0*/  I2F.U64.RP R5, R6 ;  /* 0x0000000600057312 */ /* 0x000e300000309000 */
[----:B0-----:R-:W0:Y:S02]  /*2ef0*/  MUFU.RCP R5, R5 ;  /* 0x0000000500057308 */ /* 0x001e240000001000 */
[----:B0-----:R-:W-:-:S06]  /*2f00*/  IADD3 R10, PT, PT, R5, 0x1ffffffe, RZ ;  /* 0x1ffffffe050a7810 */ /* 0x001fcc0007ffe0ff */
[----:B------:R-:W0:Y:S02]  /*2f10*/  F2I.U64.TRUNC R10, R10 ;  /* 0x0000000a000a7311 */ /* 0x000e24000020d800 */
[----:B0-----:R-:W-:-:S04]  /*2f20*/  IMAD.WIDE.U32 R14, R10, R6, RZ ;  /* 0x000000060a0e7225 */ /* 0x001fc800078e00ff */
[----:B------:R-:W-:Y:S01]  /*2f30*/  IMAD R15, R6, R11, R15 ;  /* 0x0000000b060f7224 */ /* 0x000fe200078e020f */
[----:B------:R-:W-:-:S05]  /*2f40*/  IADD3 R9, P0, PT, RZ, -R14, RZ ;  /* 0x8000000eff097210 */ /* 0x000fca0007f1e0ff */
[----:B------:R-:W-:-:S04]  /*2f50*/  IMAD.HI.U32 R14, R10, R9, RZ ;  /* 0x000000090a0e7227 */ /* 0x000fc800078e00ff */
[----:B------:R-:W-:Y:S01]  /*2f60*/  IMAD.X R17, RZ, RZ, ~R15, P0 ;  /* 0x000000ffff117224 */ /* 0x000fe200000e0e0f */
[----:B------:R-:W-:-:S03]  /*2f70*/  MOV R15, R10 ;  /* 0x0000000a000f7202 */ /* 0x000fc60000000f00 */
[-C--:B------:R-:W-:Y:S02]  /*2f80*/  IMAD R7, R11, R17.reuse, RZ ;  /* 0x000000110b077224 */ /* 0x080fe400078e02ff */
[----:B------:R-:W-:-:S04]  /*2f90*/  IMAD.WIDE.U32 R14, P0, R10, R17, R14 ;  /* 0x000000110a0e7225 */ /* 0x000fc8000780000e */
[----:B------:R-:W-:-:S04]  /*2fa0*/  IMAD.HI.U32 R5, R11, R17, RZ ;  /* 0x000000110b057227 */ /* 0x000fc800078e00ff */
[----:B------:R-:W-:Y:S01]  /*2fb0*/  IMAD.HI.U32 R14, P1, R11, R9, R14 ;  /* 0x000000090b0e7227 */ /* 0x000fe2000782000e */
[----:B------:R-:W-:-:S04]  /*2fc0*/  IADD3.X R5, PT, PT, R5, R11, RZ, P0, !PT ;  /* 0x0000000b05057210 */ /* 0x000fc800007fe4ff */
[----:B------:R-:W-:-:S04]  /*2fd0*/  IADD3 R15, P2, PT, R7, R14, RZ ;  /* 0x0000000e070f7210 */ /* 0x000fc80007f5e0ff */
[----:B------:R-:W-:Y:S01]  /*2fe0*/  IADD3.X R5, PT, PT, RZ, RZ, R5, P2, P1 ;  /* 0x000000ffff057210 */ /* 0x000fe200017e2405 */
[----:B------:R-:W-:-:S03]  /*2ff0*/  IMAD.WIDE.U32 R10, R15, R6, RZ ;  /* 0x000000060f0a7225 */ /* 0x000fc600078e00ff */
[----:B------:R-:W-:Y:S01]  /*3000*/  IADD3 R7, P0, PT, RZ, -R10, RZ ;  /* 0x8000000aff077210 */ /* 0x000fe20007f1e0ff */
[----:B------:R-:W-:Y:S02]  /*3010*/  IMAD R10, R6, R5, R11 ;  /* 0x00000005060a7224 */ /* 0x000fe400078e020b */
[----:B------:R-:W-:Y:S02]  /*3020*/  IMAD.MOV.U32 R11, RZ, RZ, RZ ;  /* 0x000000ffff0b7224 */ /* 0x000fe400078e00ff */
[----:B------:R-:W-:Y:S01]  /*3030*/  IMAD.HI.U32 R14, R15, R7, RZ ;  /* 0x000000070f0e7227 */ /* 0x000fe200078e00ff */
[----:B------:R-:W-:-:S05]  /*3040*/  IADD3.X R10, PT, PT, RZ, ~R10, RZ, P0, !PT ;  /* 0x8000000aff0a7210 */ /* 0x000fca00007fe4ff */
[----:B------:R-:W-:-:S04]  /*3050*/  IMAD.WIDE.U32 R14, P0, R15, R10, R14 ;  /* 0x0000000a0f0e7225 */ /* 0x000fc8000780000e */
[C---:B------:R-:W-:Y:S02]  /*3060*/  IMAD R16, R5.reuse, R10, RZ ;  /* 0x0000000a05107224 */ /* 0x040fe400078e02ff */
[----:B------:R-:W-:-:S04]  /*3070*/  IMAD.HI.U32 R7, P1, R5, R7, R14 ;  /* 0x0000000705077227 */ /* 0x000fc8000782000e */
[----:B------:R-:W-:Y:S01]  /*3080*/  IMAD.HI.U32 R10, R5, R10, RZ ;  /* 0x0000000a050a7227 */ /* 0x000fe200078e00ff */
[----:B------:R-:W-:-:S04]  /*3090*/  IADD3 R7, P2, PT, R16, R7, RZ ;  /* 0x0000000710077210 */ /* 0x000fc80007f5e0ff */
[----:B------:R-:W-:Y:S01]  /*30a0*/  IADD3.X R5, PT, PT, R10, R5, RZ, P0, !PT ;  /* 0x000000050a057210 */ /* 0x000fe200007fe4ff */
[----:B------:R-:W-:-:S03]  /*30b0*/  IMAD.HI.U32 R10, R7, R4, RZ ;  /* 0x00000004070a7227 */ /* 0x000fc600078e00ff */
[----:B------:R-:W-:Y:S01]  /*30c0*/  IADD3.X R5, PT, PT, RZ, RZ, R5, P2, P1 ;  /* 0x000000ffff057210 */ /* 0x000fe200017e2405 */
[----:B------:R-:W-:-:S04]  /*30d0*/  IMAD.WIDE.U32 R10, R7, R3, R10 ;  /* 0x00000003070a7225 */ /* 0x000fc800078e000a */
[C---:B------:R-:W-:Y:S02]  /*30e0*/  IMAD R14, R5.reuse, R3, RZ ;  /* 0x00000003050e7224 */ /* 0x040fe400078e02ff */
[----:B------:R-:W-:-:S04]  /*30f0*/  IMAD.HI.U32 R11, P0, R5, R4, R10 ;  /* 0x00000004050b7227 */ /* 0x000fc8000780000a */
[----:B------:R-:W-:Y:S01]  /*3100*/  IMAD.HI.U32 R5, R5, R3, RZ ;  /* 0x0000000305057227 */ /* 0x000fe200078e00ff */
[----:B------:R-:W-:-:S04]  /*3110*/  IADD3 R11, P1, PT, R14, R11, RZ ;  /* 0x0000000b0e0b7210 */ /* 0x000fc80007f3e0ff */
[----:B------:R-:W-:Y:S01]  /*3120*/  IADD3.X R5, PT, PT, R5, RZ, RZ, P0, !PT ;  /* 0x000000ff05057210 */ /* 0x000fe200007fe4ff */
[----:B------:R-:W-:-:S03]  /*3130*/  IMAD.WIDE.U32 R10, R11, R6, RZ ;  /* 0x000000060b0a7225 */ /* 0x000fc600078e00ff */
[----:B------:R-:W-:-:S05]  /*3140*/  IADD3.X R5, PT, PT, RZ, R5, RZ, P1, !PT ;  /* 0x00000005ff057210 */ /* 0x000fca0000ffe4ff */
[----:B------:R-:W-:Y:S01]  /*3150*/  IMAD R14, R6, R5, R11 ;  /* 0x00000005060e7224 */ /* 0x000fe200078e020b */
[----:B------:R-:W-:-:S04]  /*3160*/  IADD3 R11, P0, PT, -R10, R4, RZ ;  /* 0x000000040a0b7210 */ /* 0x000fc80007f1e1ff */
[----:B------:R-:W-:Y:S02]  /*3170*/  IADD3.X R14, PT, PT, ~R14, R3, RZ, P0, !PT ;  /* 0x000000030e0e7210 */ /* 0x000fe400007fe5ff */
[----:B------:R-:W-:Y:S02]  /*3180*/  ISETP.GE.U32.AND P0, PT, R11, R6, PT ;  /* 0x000000060b00720c */ /* 0x000fe40003f06070 */
[-C--:B------:R-:W-:Y:S02]  /*3190*/  IADD3 R7, P1, PT, -R6, R11.reuse, RZ ;  /* 0x0000000b06077210 */ /* 0x080fe40007f3e1ff */
[C---:B------:R-:W-:Y:S02]  /*31a0*/  ISETP.GE.U32.AND.EX P0, PT, R14.reuse, RZ, PT, P0 ;  /* 0x000000ff0e00720c */ /* 0x040fe40003f06100 */
[----:B------:R-:W-:Y:S02]  /*31b0*/  IADD3.X R9, PT, PT, R14, -0x1, RZ, P1, !PT ;  /* 0xffffffff0e097810 */ /* 0x000fe40000ffe4ff */
[----:B------:R-:W-:-:S02]  /*31c0*/  SEL R7, R7, R11, P0 ;  /* 0x0000000b07077207 */ /* 0x000fc40000000000 */
[----:B------:R-:W-:Y:S02]  /*31d0*/  SEL R9, R9, R14, P0 ;  /* 0x0000000e09097207 */ /* 0x000fe40000000000 */
[----:B------:R-:W-:Y:S02]  /*31e0*/  ISETP.GE.U32.AND P0, PT, R7, R6, PT ;  /* 0x000000060700720c */ /* 0x000fe40003f06070 */
[C---:B------:R-:W-:Y:S02]  /*31f0*/  IADD3 R5, P2, PT, -R6.reuse, R7, RZ ;  /* 0x0000000706057210 */ /* 0x040fe40007f5e1ff */
[C---:B------:R-:W-:Y:S02]  /*3200*/  ISETP.GE.U32.AND.EX P0, PT, R9.reuse, RZ, PT, P0 ;  /* 0x000000ff0900720c */ /* 0x040fe40003f06100 */
[----:B------:R-:W-:Y:S02]  /*3210*/  IADD3.X R14, PT, PT, R9, -0x1, RZ, P2, !PT ;  /* 0xffffffff090e7810 */ /* 0x000fe400017fe4ff */
[----:B------:R-:W-:-:S02]  /*3220*/  ISETP.NE.U32.AND P1, PT, R6, RZ, PT ;  /* 0x000000ff0600720c */ /* 0x000fc40003f25070 */
[----:B------:R-:W-:Y:S01]  /*3230*/  SEL R14, R14, R9, P0 ;  /* 0x000000090e0e7207 */ /* 0x000fe20000000000 */
[----:B------:R-:W-:Y:S01]  /*3240*/  HFMA2 R9, -RZ, RZ, 0, 0 ;  /* 0x00000000ff097431 */ /* 0x000fe200000001ff */
[----:B------:R-:W-:Y:S02]  /*3250*/  ISETP.NE.AND.EX P1, PT, RZ, RZ, PT, P1 ;  /* 0x000000ffff00720c */ /* 0x000fe40003f25310 */
[----:B------:R-:W-:Y:S02]  /*3260*/  SEL R5, R5, R7, P0 ;  /* 0x0000000705057207 */ /* 0x000fe40000000000 */
[----:B------:R-:W-:Y:S02]  /*3270*/  SEL R14, R14, 0xffffffff, P1 ;  /* 0xffffffff0e0e7807 */ /* 0x000fe40000800000 */
[----:B------:R-:W-:Y:S01]  /*3280*/  SEL R5, R5, 0xffffffff, P1 ;  /* 0xffffffff05057807 */ /* 0x000fe20000800000 */
[----:B------:R-:W-:Y:S06]  /*3290*/  RET.REL.NODEC R8 `(_Z17gpu_lookup_kernelP10GPUHashMapPKhPKjPjPhS5_S5_Pbj) ;  /* 0xffffffcc08587950 */ /* 0x000fec0003c3ffff */
.L_x_35:
[----:B------:R-:W-:-:S00]  /*32a0*/  BRA `(.L_x_35) ;  /* 0xfffffffc00fc7947 */ /* 0x000fc0000383ffff */
[----:B------:R-:W-:-:S00]  /*32b0*/  NOP ;  /* 0x0000000000007918 */ /* 0x000fc00000000000 */
        /* <DEDUP_REMOVED lines=12> */
.L_x_71:


//--------------------- .text._Z17gpu_insert_kernelP10GPUHashMapPKhPKjS2_S4_PjS5_Pbj --------------------------
	.section	.text._Z17gpu_insert_kernelP10GPUHashMapPKhPKjS2_S4_PjS5_Pbj,"ax",@progbits
	.align	128
        .global         _Z17gpu_insert_kernelP10GPUHashMapPKhPKjS2_S4_PjS5_Pbj
        .type           _Z17gpu_insert_kernelP10GPUHashMapPKhPKjS2_S4_PjS5_Pbj,@function
        .size           _Z17gpu_insert_kernelP10GPUHashMapPKhPKjS2_S4_PjS5_Pbj,(.L_x_72 - _Z17gpu_insert_kernelP10GPUHashMapPKhPKjS2_S4_PjS5_Pbj)
        .other          _Z17gpu_insert_kernelP10GPUHashMapPKhPKjS2_S4_PjS5_Pbj,@"STO_CUDA_ENTRY STV_DEFAULT"
_Z17gpu_insert_kernelP10GPUHashMapPKhPKjS2_S4_PjS5_Pbj:
.text._Z17gpu_insert_kernelP10GPUHashMapPKhPKjS2_S4_PjS5_Pbj:
        /* <DEDUP_REMOVED lines=11> */
[----:B------:R-:W3:Y:S08]  /*00b0*/  LDC.64 R8, c[0x0][0x390] ;  /* 0x0000e400ff087b82 */ /* 0x000ef00000000a00 */
[----:B------:R-:W4:Y:S01]  /*00c0*/  LDC.64 R6, c[0x0][0x3b0] ;  /* 0x0000ec00ff067b82 */ /* 0x000f220000000a00 */
[----:B0-----:R-:W-:-:S07]  /*00d0*/  IMAD.WIDE.U32 R4, R3, 0x4, R4 ;  /* 0x0000000403047825 */ /* 0x001fce00078e0004 */
[----:B------:R-:W0:Y:S01]  /*00e0*/  LDC.64 R14, c[0x0][0x3a0] ;  /* 0x0000e800ff0e7b82 */ /* 0x000e220000000a00 */
[----:B-1----:R-:W2:Y:S01]  /*00f0*/  LDG.E R4, desc[UR4][R4.64] ;  /* 0x0000000404047981 */ /* 0x002ea2000c1e1900 */
[----:B---3--:R-:W-:-:S05]  /*0100*/  IMAD.WIDE.U32 R8, R3, 0x4, R8 ;  /* 0x0000000403087825 */ /* 0x008fca00078e0008 */
[----:B------:R-:W3:Y:S01]  /*0110*/  LDG.E R12, desc[UR4][R8.64] ;  /* 0x00000004080c7981 */ /* 0x000ee2000c1e1900 */
[----:B----4-:R-:W-:-:S05]  /*0120*/  IMAD.WIDE.U32 R6, R3, 0x4, R6 ;  /* 0x0000000403067825 */ /* 0x010fca00078e0006 */
[----:B------:R1:W5:Y:S01]  /*0130*/  LDG.E R0, desc[UR4][R6.64] ;  /* 0x0000000406007981 */ /* 0x000362000c1e1900 */
[----:B0-----:R-:W-:-:S05]  /*0140*/  IMAD.WIDE.U32 R14, R3, 0x4, R14 ;  /* 0x00000004030e7825 */ /* 0x001fca00078e000e */
[----:B------:R1:W5:Y:S01]  /*0150*/  LDG.E R13, desc[UR4][R14.64] ;  /* 0x000000040e0d7981 */ /* 0x000362000c1e1900 */
[----:B------:R-:W-:Y:S01]  /*0160*/  BSSY.RECONVERGENT B0, `(.L_x_36) ;  /* 0x0000246000007945 */ /* 0x000fe20003800200 */
[----:B--2---:R-:W-:-:S04]  /*0170*/  IADD3 R10, P0, PT, R4, UR6, RZ ;  /* 0x00000006040a7c10 */ /* 0x004fc8000ff1e0ff */
[----:B------:R-:W-:Y:S02]  /*0180*/  IADD3.X R11, PT, PT, RZ, UR7, RZ, P0, !PT ;  /* 0x00000007ff0b7c10 */ /* 0x000fe400087fe4ff */
[C---:B---3--:R-:W-:Y:S01]  /*0190*/  ISETP.GE.U32.AND P0, PT, R12.reuse, 0x8, PT ;  /* 0x000000080c00780c */ /* 0x048fe20003f06070 */
[----:B------:R-:W-:Y:S01]  /*01a0*/  IMAD.WIDE.U32 R24, R12, 0x5bd1e995, RZ ;  /* 0x5bd1e9950c187825 */ /* 0x000fe200078e00ff */
[----:B------:R-:W-:-:S03]  /*01b0*/  SHF.R.U32.HI R5, RZ, 0x3, R12 ;  /* 0x00000003ff057819 */ /* 0x000fc6000001160c */
[----:B------:R-:W-:Y:S01]  /*01c0*/  IMAD R22, R12, -0x395b586d, R25 ;  /* 0xc6a4a7930c167824 */ /* 0x000fe200078e0219 */
[----:B------:R-:W-:Y:S01]  /*01d0*/  LOP3.LUT R24, R24, 0x4e774912, RZ, 0x3c, !PT ;  /* 0x4e77491218187812 */ /* 0x000fe200078e3cff */
[----:B------:R-:W-:-:S03]  /*01e0*/  IMAD.WIDE.U32 R8, R5, 0x8, R10 ;  /* 0x0000000805087825 */ /* 0x000fc600078e000a */
[----:B------:R-:W-:-:S03]  /*01f0*/  LOP3.LUT R22, R22, 0x8445d61a, RZ, 0x3c, !PT ;  /* 0x8445d61a16167812 */ /* 0x000fc600078e3cff */
[----:B-1----:R-:W-:Y:S05]  /*0200*/  @!P0 BRA `(.L_x_37) ;  /* 0x0000002000ec8947 */ /* 0x002fea0003800000 */
[C---:B------:R-:W-:Y:S01]  /*0210*/  LOP3.LUT R16, R5.reuse, 0x3, RZ, 0xc0, !PT ;  /* 0x0000000305107812 */ /* 0x040fe200078ec0ff */
[----:B------:R-:W-:Y:S01]  /*0220*/  BSSY.RECONVERGENT B1, `(.L_x_38) ;  /* 0x0000028000017945 */ /* 0x000fe20003800200 */
[----:B------:R-:W-:Y:S01]  /*0230*/  IADD3 R2, P1, PT, R5, -0x1, RZ ;  /* 0xffffffff05027810 */ /* 0x000fe20007f3e0ff */
[----:B------:R-:W-:Y:S01]  /*0240*/  IMAD.MOV.U32 R5, RZ, RZ, R11 ;  /* 0x000000ffff057224 */ /* 0x000fe200078e000b */
[----:B------:R-:W-:Y:S02]  /*0250*/  ISETP.NE.U32.AND P0, PT, R16, RZ, PT ;  /* 0x000000ff1000720c */ /* 0x000fe40003f05070 */
[----:B------:R-:W-:Y:S02]  /*0260*/  MOV R4, R10 ;  /* 0x0000000a00047202 */ /* 0x000fe40000000f00 */
[----:B------:R-:W-:Y:S02]  /*0270*/  ISETP.NE.AND.EX P0, PT, RZ, RZ, PT, P0 ;  /* 0x000000ffff00720c */ /* 0x000fe40003f05300 */
[----:B------:R-:W-:-:S11]  /*0280*/  IADD3.X R6, PT, PT, RZ, 0x1fffffff, RZ, P1, !PT ;  /* 0x1fffffffff067810 */ /* 0x000fd60000ffe4ff */
[----:B------:R-:W-:Y:S05]  /*0290*/  @!P0 BRA `(.L_x_39) ;  /* 0x0000000000808947 */ /* 0x000fea0003800000 */
[----:B------:R-:W-:Y:S01]  /*02a0*/  HFMA2 R17, -RZ, RZ, 0, 0 ;  /* 0x00000000ff117431 */ /* 0x000fe200000001ff */
[----:B------:R-:W-:Y:S01]  /*02b0*/  BSSY.RECONVERGENT B2, `(.L_x_40) ;  /* 0x000001d000027945 */ /* 0x000fe20003800200 */
[----:B------:R-:W-:Y:S01]  /*02c0*/  IMAD.MOV.U32 R18, RZ, RZ, R10 ;  /* 0x000000ffff127224 */ /* 0x000fe200078e000a */
[----:B------:R-:W-:-:S07]  /*02d0*/  MOV R7, R11 ;  /* 0x0000000b00077202 */ /* 0x000fce0000000f00 */
.L_x_41:
[----:B------:R-:W-:-:S05]  /*02e0*/  MOV R19, R7 ;  /* 0x0000000700137202 */ /* 0x000fca0000000f00 */
[----:B------:R0:W2:Y:S01]  /*02f0*/  LDG.E.64 R4, desc[UR4][R18.64] ;  /* 0x0000000412047981 */ /* 0x0000a2000c1e1b00 */
[----:B------:R-:W-:-:S04]  /*0300*/  IADD3 R16, P0, PT, R16, -0x1, RZ ;  /* 0xffffffff10107810 */ /* 0x000fc80007f1e0ff */
[----:B------:R-:W-:Y:S02]  /*0310*/  IADD3.X R17, PT, PT, R17, -0x1, RZ, P0, !PT ;  /* 0xffffffff11117810 */ /* 0x000fe400007fe4ff */
[----:B------:R-:W-:Y:S02]  /*0320*/  ISETP.NE.U32.AND P0, PT, R16, RZ, PT ;  /* 0x000000ff1000720c */ /* 0x000fe40003f05070 */
[----:B0-----:R-:W-:Y:S02]  /*0330*/  IADD3 R18, P1, PT, R18, 0x8, RZ ;  /* 0x0000000812127810 */ /* 0x001fe40007f3e0ff */
[----:B------:R-:W-:Y:S01]  /*0340*/  ISETP.NE.AND.EX P0, PT, R17, RZ, PT, P0 ;  /* 0x000000ff1100720c */ /* 0x000fe20003f05300 */
[----:B--2---:R-:W-:Y:S02]  /*0350*/  IMAD R5, R5, 0x5bd1e995, RZ ;  /* 0x5bd1e99505057824 */ /* 0x004fe400078e02ff */
[----:B------:R-:W-:-:S04]  /*0360*/  IMAD.WIDE.U32 R14, R4, 0x5bd1e995, RZ ;  /* 0x5bd1e995040e7825 */ /* 0x000fc800078e00ff */
[----:B------:R-:W-:-:S04]  /*0370*/  IMAD R5, R4, -0x395b586d, R5 ;  /* 0xc6a4a79304057824 */ /* 0x000fc800078e0205 */
[----:B------:R-:W-:-:S05]  /*0380*/  IMAD.IADD R15, R15, 0x1, R5 ;  /* 0x000000010f0f7824 */ /* 0x000fca00078e0205 */
[----:B------:R-:W-:Y:S01]  /*0390*/  SHF.R.U32.HI R5, RZ, 0xf, R15 ;  /* 0x0000000fff057819 */ /* 0x000fe2000001160f */
[----:B------:R-:W-:-:S03]  /*03a0*/  IMAD R15, R15, 0x5bd1e995, RZ ;  /* 0x5bd1e9950f0f7824 */ /* 0x000fc600078e02ff */
[----:B------:R-:W-:-:S05]  /*03b0*/  LOP3.LUT R4, R5, R14, RZ, 0x3c, !PT ;  /* 0x0000000e05047212 */ /* 0x000fca00078e3cff */
[C---:B------:R-:W-:Y:S02]  /*03c0*/  IMAD R15, R4.reuse, -0x395b586d, R15 ;  /* 0xc6a4a793040f7824 */ /* 0x040fe400078e020f */
[----:B------:R-:W-:-:S05]  /*03d0*/  IMAD.WIDE.U32 R4, R4, 0x5bd1e995, RZ ;  /* 0x5bd1e99504047825 */ /* 0x000fca00078e00ff */
[----:B------:R-:W-:Y:S02]  /*03e0*/  IADD3 R5, PT, PT, R5, R15, RZ ;  /* 0x0000000f05057210 */ /* 0x000fe40007ffe0ff */
[----:B------:R-:W-:Y:S02]  /*03f0*/  LOP3.LUT R4, R4, R24, RZ, 0x3c, !PT ;  /* 0x0000001804047212 */ /* 0x000fe400078e3cff */
[----:B------:R-:W-:-:S03]  /*0400*/  LOP3.LUT R22, R5, R22, RZ, 0x3c, !PT ;  /* 0x0000001605167212 */ /* 0x000fc600078e3cff */
[----:B------:R-:W-:-:S04]  /*0410*/  IMAD.WIDE.U32 R24, R4, 0x5bd1e995, RZ ;  /* 0x5bd1e99504187825 */ /* 0x000fc800078e00ff */
[----:B------:R-:W-:-:S04]  /*0420*/  IMAD R5, R22, 0x5bd1e995, RZ ;  /* 0x5bd1e99516057824 */ /* 0x000fc800078e02ff */
[----:B------:R-:W-:Y:S01]  /*0430*/  IMAD R15, R4, -0x395b586d, R5 ;  /* 0xc6a4a793040f7824 */ /* 0x000fe200078e0205 */
[----:B------:R-:W-:-:S03]  /*0440*/  IADD3.X R5, PT, PT, RZ, R7, RZ, P1, !PT ;  /* 0x00000007ff057210 */ /* 0x000fc60000ffe4ff */
[----:B------:R-:W-:Y:S01]  /*0450*/  IMAD.IADD R22, R25, 0x1, R15 ;  /* 0x0000000119167824 */ /* 0x000fe200078e020f */
[----:B------:R-:W-:Y:S01]  /*0460*/  MOV R7, R5 ;  /* 0x0000000500077202 */ /* 0x000fe20000000f00 */
[----:B------:R-:W-:Y:S06]  /*0470*/  @P0 BRA `(.L_x_41) ;  /* 0xfffffffc00980947 */ /* 0x000fec000383ffff */
[----:B------:R-:W-:Y:S05]  /*0480*/  BSYNC.RECONVERGENT B2 ;  /* 0x0000000000027941 */ /* 0x000fea0003800200 */
.L_x_40:
[----:B------:R-:W-:-:S07]  /*0490*/  MOV R4, R18 ;  /* 0x0000001200047202 */ /* 0x000fce0000000f00 */
.L_x_39:
[----:B------:R-:W-:Y:S05]  /*04a0*/  BSYNC.RECONVERGENT B1 ;  /* 0x0000000000017941 */ /* 0x000fea0003800200 */
.L_x_38:
[----:B------:R-:W-:Y:S02]  /*04b0*/  ISETP.GE.U32.AND P0, PT, R2, 0x3, PT ;  /* 0x000000030200780c */ /* 0x000fe40003f06070 */
[----:B------:R-:W-:-:S04]  /*04c0*/  LOP3.LUT R6, R6, 0x1fffffff, RZ, 0xc0, !PT ;  /* 0x1fffffff06067812 */ /* 0x000fc800078ec0ff */
[----:B------:R-:W-:-:S13]  /*04d0*/  ISETP.GE.U32.AND.EX P0, PT, R6, RZ, PT, P0 ;  /* 0x000000ff0600720c */ /* 0x000fda0003f06100 */
[----:B------:R-:W-:Y:S05]  /*04e0*/  @!P0 BRA `(.L_x_37) ;  /* 0x0000002000348947 */ /* 0x000fea0003800000 */
[----:B------:R-:W-:Y:S01]  /*04f0*/  ISETP.GE.U32.AND P0, PT, R4, R8, PT ;  /* 0x000000080400720c */ /* 0x000fe20003f06070 */
[----:B------:R-:W-:Y:S01]  /*0500*/  BSSY.RELIABLE B1, `(.L_x_42) ;  /* 0x00001c0000017945 */ /* 0x000fe20003800100 */
[----:B------:R-:W-:Y:S01]  /*0510*/  IMAD.MOV.U32 R6, RZ, RZ, R4 ;  /* 0x000000ffff067224 */ /* 0x000fe200078e0004 */
[----:B------:R-:W-:Y:S02]  /*0520*/  MOV R7, R5 ;  /* 0x0000000500077202 */ /* 0x000fe40000000f00 */
        /* <DEDUP_REMOVED lines=12> */
.L_x_46:
[----:B------:R-:W2:Y:S04]  /*05f0*/  LDG.E.64 R18, desc[UR4][R6.64] ;  /* 0x0000000406127981 */ /* 0x000ea8000c1e1b00 */
[----:B------:R-:W3:Y:S04]  /*0600*/  LDG.E.64 R20, desc[UR4][R6.64+0x8] ;  /* 0x0000080406147981 */ /* 0x000ee8000c1e1b00 */
[----:B------:R-:W4:Y:S04]  /*0610*/  LDG.E.64 R14, desc[UR4][R6.64+0x10] ;  /* 0x00001004060e7981 */ /* 0x000f28000c1e1b00 */
[----:B------:R-:W4:Y:S01]  /*0620*/  LDG.E.64 R16, desc[UR4][R6.64+0x18] ;  /* 0x0000180406107981 */ /* 0x000f22000c1e1b00 */
[----:B--2---:R-:W-:-:S04]  /*0630*/  IMAD R19, R19, 0x5bd1e995, RZ ;  /* 0x5bd1e99513137824 */ /* 0x004fc800078e02ff */
[C---:B------:R-:W-:Y:S02]  /*0640*/  IMAD R23, R18.reuse, -0x395b586d, R19 ;  /* 0xc6a4a79312177824 */ /* 0x040fe400078e0213 */
[----:B------:R-:W-:-:S04]  /*0650*/  IMAD.WIDE.U32 R18, R18, 0x5bd1e995, RZ ;  /* 0x5bd1e99512127825 */ /* 0x000fc800078e00ff */
[----:B------:R-:W-:Y:S02]  /*0660*/  IMAD.IADD R23, R19, 0x1, R23 ;  /* 0x0000000113177824 */ /* 0x000fe400078e0217 */
[----:B---3--:R-:W-:-:S03]  /*0670*/  IMAD R21, R21, 0x5bd1e995, RZ ;  /* 0x5bd1e99515157824 */ /* 0x008fc600078e02ff */
        /* <DEDUP_REMOVED lines=8> */
[C---:B------:R-:W-:Y:S01]  /*0700*/  IMAD R27, R20.reuse, -0x395b586d, R21 ;  /* 0xc6a4a793141b7824 */ /* 0x040fe200078e0215 */
[----:B------:R-:W-:Y:S01]  /*0710*/  LOP3.LUT R23, R23, R22, RZ, 0x3c, !PT ;  /* 0x0000001617177212 */ /* 0x000fe200078e3cff */
[----:B------:R-:W-:-:S04]  /*0720*/  IMAD.WIDE.U32 R20, R20, 0x5bd1e995, RZ ;  /* 0x5bd1e99514147825 */ /* 0x000fc800078e00ff */
[----:B------:R-:W-:Y:S01]  /*0730*/  IMAD R23, R23, 0x5bd1e995, RZ ;  /* 0x5bd1e99517177824 */ /* 0x000fe200078e02ff */
[----:B------:R-:W-:-:S03]  /*0740*/  IADD3 R26, PT, PT, R21, R27, RZ ;  /* 0x0000001b151a7210 */ /* 0x000fc60007ffe0ff */
[----:B------:R-:W-:Y:S01]  /*0750*/  IMAD R29, R24, -0x395b586d, R23 ;  /* 0xc6a4a793181d7824 */ /* 0x000fe200078e0217 */
[----:B------:R-:W-:Y:S01]  /*0760*/  SHF.R.U32.HI R21, RZ, 0xf, R26 ;  /* 0x0000000fff157819 */ /* 0x000fe2000001161a */
[----:B------:R-:W-:Y:S02]  /*0770*/  IMAD R27, R26, 0x5bd1e995, RZ ;  /* 0x5bd1e9951a1b7824 */ /* 0x000fe400078e02ff */
[----:B------:R-:W-:Y:S01]  /*0780*/  IMAD.WIDE.U32 R22, R24, 0x5bd1e995, RZ ;  /* 0x5bd1e99518167825 */ /* 0x000fe200078e00ff */
[----:B------:R-:W-:-:S03]  /*0790*/  LOP3.LUT R20, R21, R20, RZ, 0x3c, !PT ;  /* 0x0000001415147212 */ /* 0x000fc600078e3cff */
[----:B------:R-:W-:Y:S02]  /*07a0*/  IMAD.IADD R24, R23, 0x1, R29 ;  /* 0x0000000117187824 */ /* 0x000fe400078e021d */
[C---:B------:R-:W-:Y:S02]  /*07b0*/  IMAD R27, R20.reuse, -0x395b586d, R27 ;  /* 0xc6a4a793141b7824 */ /* 0x040fe400078e021b */
[----:B------:R-:W-:-:S03]  /*07c0*/  IMAD.WIDE.U32 R20, R20, 0x5bd1e995, RZ ;  /* 0x5bd1e99514147825 */ /* 0x000fc600078e00ff */
[----:B------:R-:W-:Y:S02]  /*07d0*/  LOP3.LUT R20, R20, R22, RZ, 0x3c, !PT ;  /* 0x0000001614147212 */ /* 0x000fe400078e3cff */
[----:B------:R-:W3:Y:S01]  /*07e0*/  LDG.E.64 R22, desc[UR4][R6.64+0x28] ;  /* 0x0000280406167981 */ /* 0x000ee2000c1e1b00 */
[----:B----4-:R-:W-:Y:S01]  /*07f0*/  IMAD R15, R15, 0x5bd1e995, RZ ;  /* 0x5bd1e9950f0f7824 */ /* 0x010fe200078e02ff */
[----:B------:R-:W-:-:S03]  /*0800*/  IADD3 R27, PT, PT, R21, R27, RZ ;  /* 0x0000001b151b7210 */ /* 0x000fc60007ffe0ff */
[C---:B------:R-:W-:Y:S02]  /*0810*/  IMAD R21, R14.reuse, -0x395b586d, R15 ;  /* 0xc6a4a7930e157824 */ /* 0x040fe400078e020f */
[----:B------:R-:W-:Y:S01]  /*0820*/  IMAD.WIDE.U32 R14, R14, 0x5bd1e995, RZ ;  /* 0x5bd1e9950e0e7825 */ /* 0x000fe200078e00ff */
[----:B------:R-:W-:-:S04]  /*0830*/  LOP3.LUT R24, R27, R24, RZ, 0x3c, !PT ;  /* 0x000000181b187212 */ /* 0x000fc800078e3cff */
[----:B------:R-:W-:-:S04]  /*0840*/  IADD3 R21, PT, PT, R15, R21, RZ ;  /* 0x000000150f157210 */ /* 0x000fc80007ffe0ff */
[----:B------:R-:W-:Y:S01]  /*0850*/  SHF.R.U32.HI R15, RZ, 0xf, R21 ;  /* 0x0000000fff0f7819 */ /* 0x000fe20000011615 */
[----:B------:R-:W-:-:S03]  /*0860*/  IMAD R27, R21, 0x5bd1e995, RZ ;  /* 0x5bd1e995151b7824 */ /* 0x000fc600078e02ff */
        /* <DEDUP_REMOVED lines=8> */
[----:B------:R-:W4:Y:S01]  /*08f0*/  LDG.E.64 R14, desc[UR4][R6.64+0x30] ;  /* 0x00003004060e7981 */ /* 0x000f22000c1e1b00 */
[----:B------:R-:W-:-:S04]  /*0900*/  IMAD R17, R17, 0x5bd1e995, RZ ;  /* 0x5bd1e99511117824 */ /* 0x000fc800078e02ff */
[C---:B------:R-:W-:Y:S02]  /*0910*/  IMAD R27, R16.reuse, -0x395b586d, R17 ;  /* 0xc6a4a793101b7824 */ /* 0x040fe400078e0211 */
[----:B------:R-:W-:-:S04]  /*0920*/  IMAD.WIDE.U32 R16, R16, 0x5bd1e995, RZ ;  /* 0x5bd1e99510107825 */ /* 0x000fc800078e00ff */
[----:B------:R-:W-:Y:S01]  /*0930*/  IMAD.IADD R21, R21, 0x1, R29 ;  /* 0x0000000115157824 */ /* 0x000fe200078e021d */
[----:B------:R-:W-:-:S04]  /*0940*/  IADD3 R26, PT, PT, R17, R27, RZ ;  /* 0x0000001b111a7210 */ /* 0x000fc80007ffe0ff */
[----:B------:R-:W-:Y:S02]  /*0950*/  LOP3.LUT R21, R24, R21, RZ, 0x3c, !PT ;  /* 0x0000001518157212 */ /* 0x000fe400078e3cff */
[----:B------:R-:W-:Y:S01]  /*0960*/  SHF.R.U32.HI R17, RZ, 0xf, R26 ;  /* 0x0000000fff117819 */ /* 0x000fe2000001161a */
[----:B------:R-:W-:Y:S02]  /*0970*/  IMAD R27, R26, 0x5bd1e995, RZ ;  /* 0x5bd1e9951a1b7824 */ /* 0x000fe400078e02ff */
[----:B------:R-:W-:Y:S01]  /*0980*/  IMAD R21, R21, 0x5bd1e995, RZ ;  /* 0x5bd1e99515157824 */ /* 0x000fe200078e02ff */
[----:B------:R-:W-:-:S03]  /*0990*/  LOP3.LUT R16, R17, R16, RZ, 0x3c, !PT ;  /* 0x0000001011107212 */ /* 0x000fc600078e3cff */
[----:B------:R-:W-:Y:S02]  /*09a0*/  IMAD R29, R20, -0x395b586d, R21 ;  /* 0xc6a4a793141d7824 */ /* 0x000fe400078e0215 */
[----:B------:R-:W-:Y:S02]  /*09b0*/  IMAD R27, R16, -0x395b586d, R27 ;  /* 0xc6a4a793101b7824 */ /* 0x000fe400078e021b */
[----:B------:R-:W-:-:S04]  /*09c0*/  IMAD.WIDE.U32 R20, R20, 0x5bd1e995, RZ ;  /* 0x5bd1e99514147825 */ /* 0x000fc800078e00ff */
[----:B------:R-:W-:-:S03]  /*09d0*/  IMAD.WIDE.U32 R16, R16, 0x5bd1e995, RZ ;  /* 0x5bd1e99510107825 */ /* 0x000fc600078e00ff */
[----:B------:R-:W-:Y:S02]  /*09e0*/  LOP3.LUT R20, R16, R20, RZ, 0x3c, !PT ;  /* 0x0000001410147212 */ /* 0x000fe400078e3cff */
[----:B------:R-:W-:Y:S02]  /*09f0*/  IADD3 R24, PT, PT, R17, R27, RZ ;  /* 0x0000001b11187210 */ /* 0x000fe40007ffe0ff */
[----:B------:R-:W4:Y:S01]  /*0a00*/  LDG.E.64 R16, desc[UR4][R6.64+0x38] ;  /* 0x0000380406107981 */ /* 0x000f22000c1e1b00 */
[----:B------:R-:W-:-:S05]  /*0a10*/  IMAD.IADD R21, R21, 0x1, R29 ;  /* 0x0000000115157824 */ /* 0x000fca00078e021d */
[----:B------:R-:W-:Y:S01]  /*0a20*/  LOP3.LUT R24, R24, R21, RZ, 0x3c, !PT ;  /* 0x0000001518187212 */ /* 0x000fe200078e3cff */
[----:B--2---:R-:W-:-:S04]  /*0a30*/  IMAD R19, R19, 0x5bd1e995, RZ ;  /* 0x5bd1e99513137824 */ /* 0x004fc800078e02ff */
        /* <DEDUP_REMOVED lines=11> */
[----:B------:R-:W-:Y:S02]  /*0af0*/  IMAD.IADD R24, R19, 0x1, R29 ;  /* 0x0000000113187824 */ /* 0x000fe400078e021d */
[----:B---3--:R-:W-:Y:S01]  /*0b00*/  IMAD R19, R23, 0x5bd1e995, RZ ;  /* 0x5bd1e99517137824 */ /* 0x008fe200078e02ff */
[----:B------:R-:W-:Y:S02]  /*0b10*/  IADD3 R27, PT, PT, R21, R27, RZ ;  /* 0x0000001b151b7210 */ /* 0x000fe40007ffe0ff */
[----:B------:R-:W-:Y:S01]  /*0b20*/  LOP3.LUT R20, R20, R18, RZ, 0x3c, !PT ;  /* 0x0000001214147212 */ /* 0x000fe200078e3cff */
[C---:B------:R-:W-:Y:S02]  /*0b30*/  IMAD R21, R22.reuse, -0x395b586d, R19 ;  /* 0xc6a4a79316157824 */ /* 0x040fe400078e0213 */
[----:B------:R-:W2:Y:S01]  /*0b40*/  LDG.E.64 R18, desc[UR4][R6.64+0x40] ;  /* 0x0000400406127981 */ /* 0x000ea2000c1e1b00 */
        /* <DEDUP_REMOVED lines=15> */
[C---:B------:R-:W-:Y:S01]  /*0c40*/  IMAD R21, R14.reuse, -0x395b586d, R15 ;  /* 0xc6a4a7930e157824 */ /* 0x040fe200078e020f */
[----:B------:R-:W3:Y:S01]  /*0c50*/  LDG.E.64 R22, desc[UR4][R6.64+0x48] ;  /* 0x0000480406167981 */ /* 0x000ee2000c1e1b00 */
        /* <DEDUP_REMOVED lines=44> */
[----:B------:R-:W-:-:S05]  /*0f20*/  IMAD.WIDE.U32 R20, R21, 0x5bd1e995, RZ ;  /* 0x5bd1e99515147825 */ /* 0x000fca00078e00ff */
[----:B------:R-:W-:Y:S01]  /*0f30*/  IADD3 R24, PT, PT, R21, R27, RZ ;  /* 0x0000001b15187210 */ /* 0x000fe20007ffe0ff */
[----:B---3--:R-:W-:-:S04]  /*0f40*/  IMAD R21, R23, 0x5bd1e995, RZ ;  /* 0x5bd1e99517157824 */ /* 0x008fc800078e02ff */
[C---:B------:R-:W-:Y:S02]  /*0f50*/  IMAD R21, R22.reuse, -0x395b586d, R21 ;  /* 0xc6a4a79316157824 */ /* 0x040fe400078e0215 */
[----:B------:R-:W-:Y:S01]  /*0f60*/  IMAD.WIDE.U32 R22, R22, 0x5bd1e995, RZ ;  /* 0x5bd1e99516167825 */ /* 0x000fe200078e00ff */
[----:B------:R-:W-:-:S03]  /*0f70*/  LOP3.LUT R18, R20, R18, RZ, 0x3c, !PT ;  /* 0x0000001214127212 */ /* 0x000fc600078e3cff */
[----:B------:R-:W-:Y:S01]  /*0f80*/  IMAD.IADD R19, R19, 0x1, R29 ;  /* 0x0000000113137824 */ /* 0x000fe200078e021d */
[----:B------:R-:W-:-:S04]  /*0f90*/  IADD3 R20, PT, PT, R23, R21, RZ ;  /* 0x0000001517147210 */ /* 0x000fc80007ffe0ff */
[----:B------:R-:W-:Y:S02]  /*0fa0*/  LOP3.LUT R21, R24, R19, RZ, 0x3c, !PT ;  /* 0x0000001318157212 */ /* 0x000fe400078e3cff */
[----:B------:R-:W-:-:S03]  /*0fb0*/  SHF.R.U32.HI R19, RZ, 0xf, R20 ;  /* 0x0000000fff137819 */ /* 0x000fc60000011614 */
[----:B------:R-:W-:Y:S01]  /*0fc0*/  IMAD R21, R21, 0x5bd1e995, RZ ;  /* 0x5bd1e99515157824 */ /* 0x000fe200078e02ff */
[----:B------:R-:W-:Y:S01]  /*0fd0*/  LOP3.LUT R22, R19, R22, RZ, 0x3c, !PT ;  /* 0x0000001613167212 */ /* 0x000fe200078e3cff */
[----:B------:R-:W-:Y:S02]  /*0fe0*/  IMAD R27, R20, 0x5bd1e995, RZ ;  /* 0x5bd1e995141b7824 */ /* 0x000fe400078e02ff */
[C---:B------:R-:W-:Y:S02]  /*0ff0*/  IMAD R23, R18.reuse, -0x395b586d, R21 ;  /* 0xc6a4a79312177824 */ /* 0x040fe400078e0215 */
[----:B------:R-:W-:-:S04]  /*1000*/  IMAD.WIDE.U32 R20, R18, 0x5bd1e995, RZ ;  /* 0x5bd1e99512147825 */ /* 0x000fc800078e00ff */
[----:B------:R-:W-:-:S04]  /*1010*/  IMAD.WIDE.U32 R18, R22, 0x5bd1e995, RZ ;  /* 0x5bd1e99516127825 */ /* 0x000fc800078e00ff */
[----:B------:R-:W-:Y:S02]  /*1020*/  IMAD R27, R22, -0x395b586d, R27 ;  /* 0xc6a4a793161b7824 */ /* 0x000fe400078e021b */
[----:B----4-:R-:W-:Y:S01]  /*1030*/  IMAD R15, R15, 0x5bd1e995, RZ ;  /* 0x5bd1e9950f0f7824 */ /* 0x010fe200078e02ff */
[----:B------:R-:W-:Y:S01]  /*1040*/  LOP3.LUT R18, R18, R20, RZ, 0x3c, !PT ;  /* 0x0000001412127212 */ /* 0x000fe200078e3cff */
[----:B------:R-:W-:Y:S01]  /*1050*/  IMAD.IADD R22, R21, 0x1, R23 ;  /* 0x0000000115167824 */ /* 0x000fe200078e0217 */
[----:B------:R-:W-:Y:S01]  /*1060*/  IADD3 R23, PT, PT, R19, R27, RZ ;  /* 0x0000001b13177210 */ /* 0x000fe20007ffe0ff */
[----:B------:R-:W2:Y:S01]  /*1070*/  LDG.E.64 R20, desc[UR4][R6.64+0x60] ;  /* 0x0000600406147981 */ /* 0x000ea2000c1e1b00 */
[C---:B------:R-:W-:Y:S02]  /*1080*/  IMAD R19, R14.reuse, -0x395b586d, R15 ;  /* 0xc6a4a7930e137824 */ /* 0x040fe400078e020f */
[----:B------:R-:W-:Y:S01]  /*1090*/  IMAD.WIDE.U32 R14, R14, 0x5bd1e995, RZ ;  /* 0x5bd1e9950e0e7825 */ /* 0x000fe200078e00ff */
[----:B------:R-:W-:-:S04]  /*10a0*/  LOP3.LUT R22, R23, R22, RZ, 0x3c, !PT ;  /* 0x0000001617167212 */ /* 0x000fc800078e3cff */
[----:B------:R-:W-:Y:S01]  /*10b0*/  IADD3 R19, PT, PT, R15, R19, RZ ;  /* 0x000000130f137210 */ /* 0x000fe20007ffe0ff */
[----:B------:R-:W-:-:S03]  /*10c0*/  IMAD R23, R22, 0x5bd1e995, RZ ;  /* 0x5bd1e99516177824 */ /* 0x000fc600078e02ff */
[----:B------:R-:W-:-:S04]  /*10d0*/  SHF.R.U32.HI R15, RZ, 0xf, R19 ;  /* 0x0000000fff0f7819 */ /* 0x000fc80000011613 */
[----:B------:R-:W-:Y:S01]  /*10e0*/  LOP3.LUT R22, R15, R14, RZ, 0x3c, !PT ;  /* 0x0000000e0f167212 */ /* 0x000fe200078e3cff */
[----:B------:R-:W-:Y:S02]  /*10f0*/  IMAD R27, R19, 0x5bd1e995, RZ ;  /* 0x5bd1e995131b7824 */ /* 0x000fe400078e02ff */
[C---:B------:R-:W-:Y:S02]  /*1100*/  IMAD R23, R18.reuse, -0x395b586d, R23 ;  /* 0xc6a4a79312177824 */ /* 0x040fe400078e0217 */
[----:B------:R-:W-:-:S04]  /*1110*/  IMAD.WIDE.U32 R14, R18, 0x5bd1e995, RZ ;  /* 0x5bd1e995120e7825 */ /* 0x000fc800078e00ff */
[----:B------:R-:W-:-:S04]  /*1120*/  IMAD.WIDE.U32 R18, R22, 0x5bd1e995, RZ ;  /* 0x5bd1e99516127825 */ /* 0x000fc800078e00ff */
[----:B------:R-:W-:Y:S01]  /*1130*/  IMAD R27, R22, -0x395b586d, R27 ;  /* 0xc6a4a793161b7824 */ /* 0x000fe200078e021b */
[----:B------:R-:W-:Y:S01]  /*1140*/  LOP3.LUT R22, R18, R14, RZ, 0x3c, !PT ;  /* 0x0000000e12167212 */ /* 0x000fe200078e3cff */
[----:B------:R-:W-:Y:S02]  /*1150*/  IMAD.IADD R23, R15, 0x1, R23 ;  /* 0x000000010f177824 */ /* 0x000fe400078e0217 */
[----:B------:R-:W3:Y:S01]  /*1160*/  LDG.E.64 R14, desc[UR4][R6.64+0x68] ;  /* 0x00006804060e7981 */ /* 0x000ee2000c1e1b00 */
[----:B------:R-:W-:Y:S01]  /*1170*/  IMAD R17, R17, 0x5bd1e995, RZ ;  /* 0x5bd1e99511117824 */ /* 0x000fe200078e02ff */
[----:B------:R-:W-:Y:S01]  /*1180*/  IADD3 R26, PT, PT, R19, R27, RZ ;  /* 0x0000001b131a7210 */ /* 0x000fe20007ffe0ff */
[----:B------:R-:W-:-:S04]  /*1190*/  IMAD.WIDE.U32 R18, R16, 0x5bd1e995, RZ ;  /* 0x5bd1e99510127825 */ /* 0x000fc800078e00ff */
[----:B------:R-:W-:-:S05]  /*11a0*/  IMAD R17, R16, -0x395b586d, R17 ;  /* 0xc6a4a79310117824 */ /* 0x000fca00078e0211 */
[----:B------:R-:W-:Y:S02]  /*11b0*/  IADD3 R24, PT, PT, R19, R17, RZ ;  /* 0x0000001113187210 */ /* 0x000fe40007ffe0ff */
[----:B------:R-:W4:Y:S01]  /*11c0*/  LDG.E.64 R16, desc[UR4][R6.64+0x70] ;  /* 0x0000700406107981 */ /* 0x000f22000c1e1b00 */
        /* <DEDUP_REMOVED lines=11> */
[----:B------:R0:W4:Y:S01]  /*1280*/  LDG.E.64 R18, desc[UR4][R6.64+0x78] ;  /* 0x0000780406127981 */ /* 0x000122000c1e1b00 */
[----:B------:R-:W-:-:S05]  /*1290*/  IMAD.IADD R23, R23, 0x1, R29 ;  /* 0x0000000117177824 */ /* 0x000fca00078e021d */
[----:B------:R-:W-:Y:S02]  /*12a0*/  LOP3.LUT R24, R24, R23, RZ, 0x3c, !PT ;  /* 0x0000001718187212 */ /* 0x000fe400078e3cff */
[----:B------:R-:W-:-:S04]  /*12b0*/  IADD3 R4, P1, PT, R4, 0x80, RZ ;  /* 0x0000008004047810 */ /* 0x000fc80007f3e0ff */
[----:B------:R-:W-:Y:S02]  /*12c0*/  IADD3.X R5, PT, PT, RZ, R5, RZ, P1, !PT ;  /* 0x00000005ff057210 */ /* 0x000fe40000ffe4ff */
[----:B------:R-:W-:-:S04]  /*12d0*/  ISETP.GE.U32.AND P1, PT, R4, R25, PT ;  /* 0x000000190400720c */ /* 0x000fc80003f26070 */
[----:B------:R-:W-:Y:S02]  /*12e0*/  ISETP.GE.AND.EX P1, PT, R5, R2, PT, P1 ;  /* 0x000000020500720c */ /* 0x000fe40003f26310 */
[----:B0-----:R-:W-:-:S05]  /*12f0*/  IADD3 R6, P2, PT, R6, 0x80, RZ ;  /* 0x0000008006067810 */ /* 0x001fca0007f5e0ff */
[----:B------:R-:W-:Y:S02]  /*1300*/  IMAD.X R7, RZ, RZ, R7, P2 ;  /* 0x000000ffff077224 */ /* 0x000fe400010e0607 */
        /* <DEDUP_REMOVED lines=11> */
[----:B---3--:R-:W-:Y:S02]  /*13c0*/  IMAD R15, R15, 0x5bd1e995, RZ ;  /* 0x5bd1e9950f0f7824 */ /* 0x008fe400078e02ff */
[----:B------:R-:W-:Y:S02]  /*13d0*/  IMAD.IADD R21, R21, 0x1, R29 ;  /* 0x0000000115157824 */ /* 0x000fe400078e021d */
[----:B------:R-:W-:-:S04]  /*13e0*/  IMAD.WIDE.U32 R22, R23, 0x5bd1e995, RZ ;  /* 0x5bd1e99517167825 */ /* 0x000fc800078e00ff */
[C---:B------:R-:W-:Y:S02]  /*13f0*/  IMAD R29, R14.reuse, -0x395b586d, R15 ;  /* 0xc6a4a7930e1d7824 */ /* 0x040fe400078e020f */
[----:B------:R-:W-:Y:S01]  /*1400*/  IMAD.WIDE.U32 R14, R14, 0x5bd1e995, RZ ;  /* 0x5bd1e9950e0e7825 */ /* 0x000fe200078e00ff */
[----:B------:R-:W-:Y:S02]  /*1410*/  LOP3.LUT R20, R22, R20, RZ, 0x3c, !PT ;  /* 0x0000001416147212 */ /* 0x000fe400078e3cff */
[----:B------:R-:W-:Y:S02]  /*1420*/  IADD3 R24, PT, PT, R23, R27, RZ ;  /* 0x0000001b17187210 */ /* 0x000fe40007ffe0ff */
[----:B------:R-:W-:Y:S02]  /*1430*/  IADD3 R22, PT, PT, R15, R29, RZ ;  /* 0x0000001d0f167210 */ /* 0x000fe40007ffe0ff */
[----:B------:R-:W-:Y:S02]  /*1440*/  LOP3.LUT R21, R24, R21, RZ, 0x3c, !PT ;  /* 0x0000001518157212 */ /* 0x000fe400078e3cff */
[----:B------:R-:W-:Y:S01]  /*1450*/  SHF.R.U32.HI R15, RZ, 0xf, R22 ;  /* 0x0000000fff0f7819 */ /* 0x000fe20000011616 */
[----:B----4-:R-:W-:-:S02]  /*1460*/  IMAD R23, R17, 0x5bd1e995, RZ ;  /* 0x5bd1e99511177824 */ /* 0x010fc400078e02ff */
[----:B------:R-:W-:Y:S01]  /*1470*/  IMAD R21, R21, 0x5bd1e995, RZ ;  /* 0x5bd1e99515157824 */ /* 0x000fe200078e02ff */
[----:B------:R-:W-:Y:S01]  /*1480*/  LOP3.LUT R14, R15, R14, RZ, 0x3c, !PT ;  /* 0x0000000e0f0e7212 */ /* 0x000fe200078e3cff */
[----:B------:R-:W-:Y:S02]  /*1490*/  IMAD R15, R22, 0x5bd1e995, RZ ;  /* 0x5bd1e995160f7824 */ /* 0x000fe400078e02ff */
[C---:B------:R-:W-:Y:S02]  /*14a0*/  IMAD R23, R16.reuse, -0x395b586d, R23 ;  /* 0xc6a4a79310177824 */ /* 0x040fe400078e0217 */
[----:B------:R-:W-:-:S04]  /*14b0*/  IMAD.WIDE.U32 R16, R16, 0x5bd1e995, RZ ;  /* 0x5bd1e99510107825 */ /* 0x000fc800078e00ff */
[----:B------:R-:W-:Y:S02]  /*14c0*/  IMAD R29, R14, -0x395b586d, R15 ;  /* 0xc6a4a7930e1d7824 */ /* 0x000fe400078e020f */
[----:B------:R-:W-:Y:S02]  /*14d0*/  IMAD R27, R20, -0x395b586d, R21 ;  /* 0xc6a4a793141b7824 */ /* 0x000fe400078e0215 */
[----:B------:R-:W-:-:S04]  /*14e0*/  IMAD.WIDE.U32 R14, R14, 0x5bd1e995, RZ ;  /* 0x5bd1e9950e0e7825 */ /* 0x000fc800078e00ff */
[----:B------:R-:W-:Y:S01]  /*14f0*/  IMAD.WIDE.U32 R20, R20, 0x5bd1e995, RZ ;  /* 0x5bd1e99514147825 */ /* 0x000fe200078e00ff */
[----:B------:R-:W-:-:S03]  /*1500*/  IADD3 R22, PT, PT, R15, R29, RZ ;  /* 0x0000001d0f167210 */ /* 0x000fc60007ffe0ff */
[----:B------:R-:W-:Y:S01]  /*1510*/  IMAD.IADD R23, R17, 0x1, R23 ;  /* 0x0000000111177824 */ /* 0x000fe200078e0217 */
[----:B------:R-:W-:Y:S02]  /*1520*/  IADD3 R21, PT, PT, R21, R27, RZ ;  /* 0x0000001b15157210 */ /* 0x000fe40007ffe0ff */
[----:B------:R-:W-:Y:S02]  /*1530*/  LOP3.LUT R17, R14, R20, RZ, 0x3c, !PT ;  /* 0x000000140e117212 */ /* 0x000fe400078e3cff */
[----:B------:R-:W-:Y:S02]  /*1540*/  SHF.R.U32.HI R15, RZ, 0xf, R23 ;  /* 0x0000000fff0f7819 */ /* 0x000fe40000011617 */
[----:B------:R-:W-:Y:S01]  /*1550*/  LOP3.LUT R20, R22, R21, RZ, 0x3c, !PT ;  /* 0x0000001516147212 */ /* 0x000fe200078e3cff */
[----:B------:R-:W-:Y:S01]  /*1560*/  IMAD R23, R23, 0x5bd1e995, RZ ;  /* 0x5bd1e99517177824 */ /* 0x000fe200078e02ff */
[----:B------:R-:W-:Y:S01]  /*1570*/  LOP3.LUT R14, R15, R16, RZ, 0x3c, !PT ;  /* 0x000000100f0e7212 */ /* 0x000fe200078e3cff */
[----:B------:R-:W-:-:S02]  /*1580*/  IMAD R21, R19, 0x5bd1e995, RZ ;  /* 0x5bd1e99513157824 */ /* 0x000fc400078e02ff */
[----:B------:R-:W-:Y:S02]  /*1590*/  IMAD R20, R20, 0x5bd1e995, RZ ;  /* 0x5bd1e99514147824 */ /* 0x000fe400078e02ff */
[----:B------:R-:W-:Y:S02]  /*15a0*/  IMAD R27, R14, -0x395b586d, R23 ;  /* 0xc6a4a7930e1b7824 */ /* 0x000fe400078e0217 */
[C---:B------:R-:W-:Y:S02]  /*15b0*/  IMAD R21, R18.reuse, -0x395b586d, R21 ;  /* 0xc6a4a79312157824 */ /* 0x040fe400078e0215 */
        /* <DEDUP_REMOVED lines=8> */
[----:B------:R-:W-:Y:S02]  /*1640*/  LOP3.LUT R15, R15, R20, RZ, 0x3c, !PT ;  /* 0x000000140f0f7212 */ /* 0x000fe400078e3cff */
        /* <DEDUP_REMOVED lines=8> */
[----:B------:R-:W-:Y:S01]  /*16d0*/  IMAD.IADD R17, R17, 0x1, R21 ;  /* 0x0000000111117824 */ /* 0x000fe200078e0215 */
[----:B------:R-:W-:-:S04]  /*16e0*/  IADD3 R18, PT, PT, R15, R19, RZ ;  /* 0x000000130f127210 */ /* 0x000fc80007ffe0ff */
[----:B------:R-:W-:Y:S02]  /*16f0*/  LOP3.LUT R15, R17, R18, RZ, 0x3c, !PT ;  /* 0x00000012110f7212 */ /* 0x000fe400078e3cff */
[----:B------:R-:W-:-:S03]  /*1700*/  LOP3.LUT R16, R16, R14, RZ, 0x3c, !PT ;  /* 0x0000000e10107212 */ /* 0x000fc600078e3cff */
[----:B------:R-:W-:Y:S02]  /*1710*/  IMAD R17, R15, 0x5bd1e995, RZ ;  /* 0x5bd1e9950f117824 */ /* 0x000fe400078e02ff */
[----:B------:R-:W-:-:S04]  /*1720*/  IMAD.WIDE.U32 R14, R16, 0x5bd1e995, RZ ;  /* 0x5bd1e995100e7825 */ /* 0x000fc800078e00ff */
[----:B------:R-:W-:Y:S01]  /*1730*/  IMAD R17, R16, -0x395b586d, R17 ;  /* 0xc6a4a79310117824 */ /* 0x000fe200078e0211 */
[----:B------:R-:W-:-:S04]  /*1740*/  MOV R24, R14 ;  /* 0x0000000e00187202 */ /* 0x000fc80000000f00 */
[----:B------:R-:W-:Y:S01]  /*1750*/  IADD3 R22, PT, PT, R15, R17, RZ ;  /* 0x000000110f167210 */ /* 0x000fe20007ffe0ff */
[----:B------:R-:W-:Y:S06]  /*1760*/  @!P1 BRA `(.L_x_46) ;  /* 0xffffffec00a09947 */ /* 0x000fec000383ffff */
.L_x_45:
[----:B------:R-:W-:Y:S05]  /*1770*/  BSYNC.RECONVERGENT B2 ;  /* 0x0000000000027941 */ /* 0x000fea0003800200 */
.L_x_44:
        /* <DEDUP_REMOVED lines=9> */
[----:B------:R-:W4:Y:S01]  /*1810*/  LDG.E.64 R16, desc[UR4][R6.64+0x18] ;  /* 0x0000180406107981 */ /* 0x000f22000c1e1b00 */
[----:B--2---:R-:W-:-:S04]  /*1820*/  IMAD R19, R19, 0x5bd1e995, RZ ;  /* 0x5bd1e99513137824 */ /* 0x004fc800078e02ff */
[C---:B------:R-:W-:Y:S02]  /*1830*/  IMAD R23, R18.reuse, -0x395b586d, R19 ;  /* 0xc6a4a79312177824 */ /* 0x040fe400078e0213 */
[----:B------:R-:W-:-:S05]  /*1840*/  IMAD.WIDE.U32 R18, R18, 0x5bd1e995, RZ ;  /* 0x5bd1e99512127825 */ /* 0x000fca00078e00ff */
[----:B------:R-:W-:-:S04]  /*1850*/  IADD3 R2, PT, PT, R19, R23, RZ ;  /* 0x0000001713027210 */ /* 0x000fc80007ffe0ff */
[----:B------:R-:W-:-:S04]  /*1860*/  SHF.R.U32.HI R19, RZ, 0xf, R2 ;  /* 0x0000000fff137819 */ /* 0x000fc80000011602 */
[----:B------:R-:W-:Y:S01]  /*1870*/  LOP3.LUT R18, R19, R18, RZ, 0x3c, !PT ;  /* 0x0000001213127212 */ /* 0x000fe200078e3cff */
[----:B------:R-:W-:-:S04]  /*1880*/  IMAD R19, R2, 0x5bd1e995, RZ ;  /* 0x5bd1e99502137824 */ /* 0x000fc800078e02ff */
[C---:B------:R-:W-:Y:S02]  /*1890*/  IMAD R23, R18.reuse, -0x395b586d, R19 ;  /* 0xc6a4a79312177824 */ /* 0x040fe400078e0213 */
[----:B------:R-:W-:-:S04]  /*18a0*/  IMAD.WIDE.U32 R18, R18, 0x5bd1e995, RZ ;  /* 0x5bd1e99512127825 */ /* 0x000fc800078e00ff */
[----:B---3--:R-:W-:Y:S01]  /*18b0*/  IMAD R21, R21, 0x5bd1e995, RZ ;  /* 0x5bd1e99515157824 */ /* 0x008fe200078e02ff */
[----:B------:R-:W-:-:S03]  /*18c0*/  IADD3 R19, PT, PT, R19, R23, RZ ;  /* 0x0000001713137210 */ /* 0x000fc60007ffe0ff */
[C---:B------:R-:W-:Y:S01]  /*18d0*/  IMAD R25, R20.reuse, -0x395b586d, R21 ;  /* 0xc6a4a79314197824 */ /* 0x040fe200078e0215 */
[----:B------:R-:W-:Y:S01]  /*18e0*/  LOP3.LUT R2, R19, R22, RZ, 0x3c, !PT ;  /* 0x0000001613027212 */ /* 0x000fe200078e3cff */
[----:B------:R-:W-:Y:S01]  /*18f0*/  IMAD.WIDE.U32 R20, R20, 0x5bd1e995, RZ ;  /* 0x5bd1e99514147825 */ /* 0x000fe200078e00ff */
[----:B------:R-:W2:Y:S03]  /*1900*/  LDG.E.64 R22, desc[UR4][R6.64+0x20] ;  /* 0x0000200406167981 */ /* 0x000ea6000c1e1b00 */
[----:B------:R-:W-:-:S05]  /*1910*/  IMAD.IADD R21, R21, 0x1, R25 ;  /* 0x0000000115157824 */ /* 0x000fca00078e0219 */
[----:B------:R-:W-:Y:S02]  /*1920*/  SHF.R.U32.HI R19, RZ, 0xf, R21 ;  /* 0x0000000fff137819 */ /* 0x000fe40000011615 */
[----:B------:R-:W-:Y:S02]  /*1930*/  LOP3.LUT R24, R18, R24, RZ, 0x3c, !PT ;  /* 0x0000001812187212 */ /* 0x000fe400078e3cff */
[----:B------:R-:W-:Y:S01]  /*1940*/  LOP3.LUT R20, R19, R20, RZ, 0x3c, !PT ;  /* 0x0000001413147212 */ /* 0x000fe200078e3cff */
[----:B------:R-:W-:Y:S02]  /*1950*/  IMAD R19, R2, 0x5bd1e995, RZ ;  /* 0x5bd1e99502137824 */ /* 0x000fe400078e02ff */
[----:B------:R-:W-:Y:S02]  /*1960*/  IMAD R27, R21, 0x5bd1e995, RZ ;  /* 0x5bd1e995151b7824 */ /* 0x000fe400078e02ff */
[----:B------:R-:W-:Y:S02]  /*1970*/  IMAD R29, R24, -0x395b586d, R19 ;  /* 0xc6a4a793181d7824 */ /* 0x000fe400078e0213 */
[----:B------:R-:W3:Y:S01]  /*1980*/  LDG.E.64 R18, desc[UR4][R6.64+0x28] ;  /* 0x0000280406127981 */ /* 0x000ee2000c1e1b00 */
[----:B------:R-:W-:-:S02]  /*1990*/  IMAD R27, R20, -0x395b586d, R27 ;  /* 0xc6a4a793141b7824 */ /* 0x000fc400078e021b */
[----:B------:R-:W-:-:S04]  /*19a0*/  IMAD.WIDE.U32 R20, R20, 0x5bd1e995, RZ ;  /* 0x5bd1e99514147825 */ /* 0x000fc800078e00ff */
[----:B------:R-:W-:-:S04]  /*19b0*/  IMAD.WIDE.U32 R24, R24, 0x5bd1e995, RZ ;  /* 0x5bd1e99518187825 */ /* 0x000fc800078e00ff */
[----:B----4-:R-:W-:Y:S01]  /*19c0*/  IMAD R15, R15, 0x5bd1e995, RZ ;  /* 0x5bd1e9950f0f7824 */ /* 0x010fe200078e02ff */
[----:B------:R-:W-:Y:S02]  /*19d0*/  LOP3.LUT R24, R20, R24, RZ, 0x3c, !PT ;  /* 0x0000001814187212 */ /* 0x000fe400078e3cff */
[----:B------:R-:W-:Y:S01]  /*19e0*/  IADD3 R27, PT, PT, R21, R27, RZ ;  /* 0x0000001b151b7210 */ /* 0x000fe20007ffe0ff */
[C---:B------:R-:W-:Y:S02]  /*19f0*/  IMAD R15, R14.reuse, -0x395b586d, R15 ;  /* 0xc6a4a7930e0f7824 */ /* 0x040fe400078e020f */
[----:B------:R-:W-:Y:S01]  /*1a00*/  IMAD.WIDE.U32 R20, R14, 0x5bd1e995, RZ ;  /* 0x5bd1e9950e147825 */ /* 0x000fe200078e00ff */
[----:B------:R-:W-:-:S03]  /*1a10*/  IADD3 R2, PT, PT, R25, R29, RZ ;  /* 0x0000001d19027210 */ /* 0x000fc60007ffe0ff */
[----:B------:R-:W-:Y:S02]  /*1a20*/  IMAD.IADD R25, R21, 0x1, R15 ;  /* 0x0000000115197824 */ /* 0x000fe400078e020f */
[----:B------:R-:W4:Y:S01]  /*1a30*/  LDG.E.64 R14, desc[UR4][R6.64+0x30] ;  /* 0x00003004060e7981 */ /* 0x000f22000c1e1b00 */
[----:B------:R-:W-:Y:S02]  /*1a40*/  LOP3.LUT R2, R27, R2, RZ, 0x3c, !PT ;  /* 0x000000021b027212 */ /* 0x000fe400078e3cff */
        /* <DEDUP_REMOVED lines=10> */
[----:B------:R0:W4:Y:S01]  /*1af0*/  LDG.E.64 R20, desc[UR4][R6.64+0x38] ;  /* 0x0000380406147981 */ /* 0x000122000c1e1b00 */
[----:B------:R-:W-:Y:S01]  /*1b00*/  IMAD R17, R17, 0x5bd1e995, RZ ;  /* 0x5bd1e99511117824 */ /* 0x000fe200078e02ff */
[----:B------:R-:W-:-:S03]  /*1b10*/  IADD3 R2, PT, PT, R25, R29, RZ ;  /* 0x0000001d19027210 */ /* 0x000fc60007ffe0ff */
[C---:B------:R-:W-:Y:S02]  /*1b20*/  IMAD R25, R16.reuse, -0x395b586d, R17 ;  /* 0xc6a4a79310197824 */ /* 0x040fe400078e0211 */
[----:B------:R-:W-:Y:S01]  /*1b30*/  IMAD.WIDE.U32 R16, R16, 0x5bd1e995, RZ ;  /* 0x5bd1e99510107825 */ /* 0x000fe200078e00ff */
[----:B------:R-:W-:-:S04]  /*1b40*/  LOP3.LUT R2, R27, R2, RZ, 0x3c, !PT ;  /* 0x000000021b027212 */ /* 0x000fc800078e3cff */
[----:B------:R-:W-:-:S04]  /*1b50*/  IADD3 R25, PT, PT, R17, R25, RZ ;  /* 0x0000001911197210 */ /* 0x000fc80007ffe0ff */
[----:B------:R-:W-:-:S04]  /*1b60*/  SHF.R.U32.HI R17, RZ, 0xf, R25 ;  /* 0x0000000fff117819 */ /* 0x000fc80000011619 */
[----:B------:R-:W-:Y:S01]  /*1b70*/  LOP3.LUT R16, R17, R16, RZ, 0x3c, !PT ;  /* 0x0000001011107212 */ /* 0x000fe200078e3cff */
[----:B------:R-:W-:Y:S02]  /*1b80*/  IMAD R17, R2, 0x5bd1e995, RZ ;  /* 0x5bd1e99502117824 */ /* 0x000fe400078e02ff */
[----:B------:R-:W-:Y:S02]  /*1b90*/  IMAD R27, R25, 0x5bd1e995, RZ ;  /* 0x5bd1e995191b7824 */ /* 0x000fe400078e02ff */
[C---:B------:R-:W-:Y:S02]  /*1ba0*/  IMAD R29, R24.reuse, -0x395b586d, R17 ;  /* 0xc6a4a793181d7824 */ /* 0x040fe400078e0211 */
[----:B------:R-:W-:-:S04]  /*1bb0*/  IMAD.WIDE.U32 R24, R24, 0x5bd1e995, RZ ;  /* 0x5bd1e99518187825 */ /* 0x000fc800078e00ff */
[----:B------:R-:W-:Y:S02]  /*1bc0*/  IMAD.IADD R2, R25, 0x1, R29 ;  /* 0x0000000119027824 */ /* 0x000fe400078e021d */
[C---:B------:R-:W-:Y:S02]  /*1bd0*/  IMAD R27, R16.reuse, -0x395b586d, R27 ;  /* 0xc6a4a793101b7824 */ /* 0x040fe400078e021b */
[----:B------:R-:W-:-:S05]  /*1be0*/  IMAD.WIDE.U32 R16, R16, 0x5bd1e995, RZ ;  /* 0x5bd1e99510107825 */ /* 0x000fca00078e00ff */
[----:B------:R-:W-:-:S04]  /*1bf0*/  IADD3 R27, PT, PT, R17, R27, RZ ;  /* 0x0000001b111b7210 */ /* 0x000fc80007ffe0ff */
[----:B------:R-:W-:Y:S02]  /*1c00*/  LOP3.LUT R2, R27, R2, RZ, 0x3c, !PT ;  /* 0x000000021b027212 */ /* 0x000fe400078e3cff */
[----:B------:R-:W-:Y:S02]  /*1c10*/  LOP3.LUT R24, R16, R24, RZ, 0x3c, !PT ;  /* 0x0000001810187212 */ /* 0x000fe400078e3cff */
[----:B------:R-:W-:Y:S02]  /*1c20*/  IADD3 R4, P1, PT, R4, 0x40, RZ ;  /* 0x0000004004047810 */ /* 0x000fe40007f3e0ff */
[----:B0-----:R-:W-:Y:S02]  /*1c30*/  IADD3 R6, P2, PT, R6, 0x40, RZ ;  /* 0x0000004006067810 */ /* 0x001fe40007f5e0ff */
[----:B------:R-:W-:Y:S01]  /*1c40*/  PLOP3.LUT P0, PT, PT, PT, PT, 0x8, 0x80 ;  /* 0x000000000080781c */ /* 0x000fe20003f0e170 */
[----:B------:R-:W-:Y:S01]  /*1c50*/  IMAD.X R5, RZ, RZ, R5, P1 ;  /* 0x000000ffff057224 */ /* 0x000fe200008e0605 */
[----:B------:R-:W-:Y:S01]  /*1c60*/  IADD3.X R7, PT, PT, RZ, R7, RZ, P2, !PT ;  /* 0x00000007ff077210 */ /* 0x000fe200017fe4ff */
[----:B--2---:R-:W-:-:S04]  /*1c70*/  IMAD R23, R23, 0x5bd1e995, RZ ;  /* 0x5bd1e99517177824 */ /* 0x004fc800078e02ff */
[C---:B------:R-:W-:Y:S02]  /*1c80*/  IMAD R25, R22.reuse, -0x395b586d, R23 ;  /* 0xc6a4a79316197824 */ /* 0x040fe400078e0217 */
[----:B------:R-:W-:-:S05]  /*1c90*/  IMAD.WIDE.U32 R22, R22, 0x5bd1e995, RZ ;  /* 0x5bd1e99516167825 */ /* 0x000fca00078e00ff */
[----:B------:R-:W-:-:S04]  /*1ca0*/  IADD3 R23, PT, PT, R23, R25, RZ ;  /* 0x0000001917177210 */ /* 0x000fc80007ffe0ff */
[----:B------:R-:W-:Y:S01]  /*1cb0*/  SHF.R.U32.HI R17, RZ, 0xf, R23 ;  /* 0x0000000fff117819 */ /* 0x000fe20000011617 */
[----:B------:R-:W-:-:S03]  /*1cc0*/  IMAD R25, R2, 0x5bd1e995, RZ ;  /* 0x5bd1e99502197824 */ /* 0x000fc600078e02ff */
[----:B------:R-:W-:Y:S01]  /*1cd0*/  LOP3.LUT R16, R17, R22, RZ, 0x3c, !PT ;  /* 0x0000001611107212 */ /* 0x000fe200078e3cff */
[----:B---3--:R-:W-:Y:S02]  /*1ce0*/  IMAD R19, R19, 0x5bd1e995, RZ ;  /* 0x5bd1e99513137824 */ /* 0x008fe400078e02ff */
        /* <DEDUP_REMOVED lines=9> */
[----:B------:R-:W-:Y:S02]  /*1d80*/  IADD3 R25, PT, PT, R25, R27, RZ ;  /* 0x0000001b19197210 */ /* 0x000fe40007ffe0ff */
[----:B------:R-:W-:Y:S02]  /*1d90*/  SHF.R.U32.HI R17, RZ, 0xf, R23 ;  /* 0x0000000fff117819 */ /* 0x000fe40000011617 */
[----:B------:R-:W-:Y:S01]  /*1da0*/  LOP3.LUT R2, R2, R25, RZ, 0x3c, !PT ;  /* 0x0000001902027212 */ /* 0x000fe200078e3cff */
[----:B----4-:R-:W-:Y:S01]  /*1db0*/  IMAD R25, R15, 0x5bd1e995, RZ ;  /* 0x5bd1e9950f197824 */ /* 0x010fe200078e02ff */
[----:B------:R-:W-:Y:S02]  /*1dc0*/  LOP3.LUT R19, R16, R24, RZ, 0x3c, !PT ;  /* 0x0000001810137212 */ /* 0x000fe400078e3cff */
[----:B------:R-:W-:Y:S01]  /*1dd0*/  LOP3.LUT R15, R17, R18, RZ, 0x3c, !PT ;  /* 0x00000012110f7212 */ /* 0x000fe200078e3cff */
[----:B------:R-:W-:-:S02]  /*1de0*/  IMAD R18, R23, 0x5bd1e995, RZ ;  /* 0x5bd1e99517127824 */ /* 0x000fc400078e02ff */
[----:B------:R-:W-:Y:S02]  /*1df0*/  IMAD R2, R2, 0x5bd1e995, RZ ;  /* 0x5bd1e99502027824 */ /* 0x000fe400078e02ff */
[C---:B------:R-:W-:Y:S02]  /*1e00*/  IMAD R23, R14.reuse, -0x395b586d, R25 ;  /* 0xc6a4a7930e177824 */ /* 0x040fe400078e0219 */
[----:B------:R-:W-:-:S04]  /*1e10*/  IMAD.WIDE.U32 R16, R14, 0x5bd1e995, RZ ;  /* 0x5bd1e9950e107825 */ /* 0x000fc800078e00ff */
[----:B------:R-:W-:Y:S02]  /*1e20*/  IMAD R27, R15, -0x395b586d, R18 ;  /* 0xc6a4a7930f1b7824 */ /* 0x000fe400078e0212 */
[----:B------:R-:W-:Y:S02]  /*1e30*/  IMAD R25, R19, -0x395b586d, R2 ;  /* 0xc6a4a79313197824 */ /* 0x000fe400078e0202 */
[----:B------:R-:W-:Y:S01]  /*1e40*/  IMAD.WIDE.U32 R14, R15, 0x5bd1e995, RZ ;  /* 0x5bd1e9950f0e7825 */ /* 0x000fe200078e00ff */
[----:B------:R-:W-:-:S03]  /*1e50*/  IADD3 R23, PT, PT, R17, R23, RZ ;  /* 0x0000001711177210 */ /* 0x000fc60007ffe0ff */
[----:B------:R-:W-:Y:S01]  /*1e60*/  IMAD.WIDE.U32 R18, R19, 0x5bd1e995, RZ ;  /* 0x5bd1e99513127825 */ /* 0x000fe200078e00ff */
[----:B------:R-:W-:-:S03]  /*1e70*/  IADD3 R2, PT, PT, R15, R27, RZ ;  /* 0x0000001b0f027210 */ /* 0x000fc60007ffe0ff */
[----:B------:R-:W-:Y:S01]  /*1e80*/  IMAD.IADD R17, R19, 0x1, R25 ;  /* 0x0000000113117824 */ /* 0x000fe200078e0219 */
[----:B------:R-:W-:-:S04]  /*1e90*/  SHF.R.U32.HI R15, RZ, 0xf, R23 ;  /* 0x0000000fff0f7819 */ /* 0x000fc80000011617 */
[----:B------:R-:W-:Y:S01]  /*1ea0*/  LOP3.LUT R2, R2, R17, RZ, 0x3c, !PT ;  /* 0x0000001102027212 */ /* 0x000fe200078e3cff */
[----:B------:R-:W-:Y:S01]  /*1eb0*/  IMAD R19, R21, 0x5bd1e995, RZ ;  /* 0x5bd1e99515137824 */ /* 0x000fe200078e02ff */
[----:B------:R-:W-:Y:S01]  /*1ec0*/  LOP3.LUT R17, R14, R18, RZ, 0x3c, !PT ;  /* 0x000000120e117212 */ /* 0x000fe200078e3cff */
[----:B------:R-:W-:Y:S01]  /*1ed0*/  IMAD R23, R23, 0x5bd1e995, RZ ;  /* 0x5bd1e99517177824 */ /* 0x000fe200078e02ff */
[----:B------:R-:W-:Y:S01]  /*1ee0*/  LOP3.LUT R14, R15, R16, RZ, 0x3c, !PT ;  /* 0x000000100f0e7212 */ /* 0x000fe200078e3cff */
[----:B------:R-:W-:Y:S02]  /*1ef0*/  IMAD R2, R2, 0x5bd1e995, RZ ;  /* 0x5bd1e99502027824 */ /* 0x000fe400078e02ff */
[----:B------:R-:W-:Y:S02]  /*1f00*/  IMAD R25, R20, -0x395b586d, R19 ;  /* 0xc6a4a79314197824 */ /* 0x000fe400078e0213 */
[----:B------:R-:W-:Y:S02]  /*1f10*/  IMAD R23, R14, -0x395b586d, R23 ;  /* 0xc6a4a7930e177824 */ /* 0x000fe400078e0217 */
[----:B------:R-:W-:-:S02]  /*1f20*/  IMAD R19, R17, -0x395b586d, R2 ;  /* 0xc6a4a79311137824 */ /* 0x000fc400078e0202 */
[----:B------:R-:W-:-:S04]  /*1f30*/  IMAD.WIDE.U32 R20, R20, 0x5bd1e995, RZ ;  /* 0x5bd1e99514147825 */ /* 0x000fc800078e00ff */
[----:B------:R-:W-:-:S04]  /*1f40*/  IMAD.WIDE.U32 R14, R14, 0x5bd1e995, RZ ;  /* 0x5bd1e9950e0e7825 */ /* 0x000fc800078e00ff */
[----:B------:R-:W-:Y:S01]  /*1f50*/  IMAD.WIDE.U32 R16, R17, 0x5bd1e995, RZ ;  /* 0x5bd1e99511107825 */ /* 0x000fe200078e00ff */
[----:B------:R-:W-:Y:S02]  /*1f60*/  IADD3 R2, PT, PT, R21, R25, RZ ;  /* 0x0000001915027210 */ /* 0x000fe40007ffe0ff */
[----:B------:R-:W-:Y:S02]  /*1f70*/  IADD3 R18, PT, PT, R15, R23, RZ ;  /* 0x000000170f127210 */ /* 0x000fe40007ffe0ff */
[----:B------:R-:W-:Y:S02]  /*1f80*/  IADD3 R17, PT, PT, R17, R19, RZ ;  /* 0x0000001311117210 */ /* 0x000fe40007ffe0ff */
[----:B------:R-:W-:Y:S02]  /*1f90*/  SHF.R.U32.HI R15, RZ, 0xf, R2 ;  /* 0x0000000fff0f7819 */ /* 0x000fe40000011602 */
[----:B------:R-:W-:Y:S01]  /*1fa0*/  LOP3.LUT R17, R18, R17, RZ, 0x3c, !PT ;  /* 0x0000001112117212 */ /* 0x000fe200078e3cff */
[----:B------:R-:W-:Y:S01]  /*1fb0*/  IMAD R2, R2, 0x5bd1e995, RZ ;  /* 0x5bd1e99502027824 */ /* 0x000fe200078e02ff */
[----:B------:R-:W-:-:S02]  /*1fc0*/  LOP3.LUT R15, R15, R20, RZ, 0x3c, !PT ;  /* 0x000000140f0f7212 */ /* 0x000fc400078e3cff */
[----:B------:R-:W-:Y:S01]  /*1fd0*/  LOP3.LUT R16, R14, R16, RZ, 0x3c, !PT ;  /* 0x000000100e107212 */ /* 0x000fe200078e3cff */
[----:B------:R-:W-:Y:S02]  /*1fe0*/  IMAD R17, R17, 0x5bd1e995, RZ ;  /* 0x5bd1e99511117824 */ /* 0x000fe400078e02ff */
[C---:B------:R-:W-:Y:S02]  /*1ff0*/  IMAD R21, R15.reuse, -0x395b586d, R2 ;  /* 0xc6a4a7930f157824 */ /* 0x040fe400078e0202 */
[----:B------:R-:W-:Y:S02]  /*2000*/  IMAD R19, R16, -0x395b586d, R17 ;  /* 0xc6a4a79310137824 */ /* 0x000fe400078e0211 */
        /* <DEDUP_REMOVED lines=8> */
[----:B------:R-:W-:-:S05]  /*2090*/  IMAD R15, R14, -0x395b586d, R15 ;  /* 0xc6a4a7930e0f7824 */ /* 0x000fca00078e020f */
[----:B------:R-:W-:-:S07]  /*20a0*/  IADD3 R22, PT, PT, R25, R15, RZ ;  /* 0x0000000f19167210 */ /* 0x000fce0007ffe0ff */
.L_x_48:
[----:B------:R-:W-:Y:S05]  /*20b0*/  BSYNC.RECONVERGENT B2 ;  /* 0x0000000000027941 */ /* 0x000fea0003800200 */
.L_x_47:
[----:B------:R-:W-:-:S04]  /*20c0*/  ISETP.NE.U32.AND P1, PT, R4, R8, PT ;  /* 0x000000080400720c */ /* 0x000fc80003f25070 */
[----:B------:R-:W-:-:S13]  /*20d0*/  ISETP.NE.OR.EX P0, PT, R5, R9, P0, P1 ;  /* 0x000000090500720c */ /* 0x000fda0000705710 */
[----:B------:R-:W-:Y:S05]  /*20e0*/  @!P0 BREAK.RELIABLE B1 ;  /* 0x0000000000018942 */ /* 0x000fea0003800100 */
[----:B------:R-:W-:Y:S05]  /*20f0*/  @!P0 BRA `(.L_x_37) ;  /* 0x0000000400308947 */ /* 0x000fea0003800000 */
.L_x_43:
[----:B------:R-:W-:Y:S05]  /*2100*/  BSYNC.RELIABLE B1 ;  /* 0x0000000000017941 */ /* 0x000fea0003800100 */
.L_x_42:
[----:B------:R-:W2:Y:S04]  /*2110*/  LDG.E.64 R20, desc[UR4][R6.64] ;  /* 0x0000000406147981 */ /* 0x000ea8000c1e1b00 */
[----:B------:R-:W3:Y:S04]  /*2120*/  LDG.E.64 R18, desc[UR4][R6.64+0x8] ;  /* 0x0000080406127981 */ /* 0x000ee8000c1e1b00 */
[----:B------:R-:W4:Y:S04]  /*2130*/  LDG.E.64 R14, desc[UR4][R6.64+0x10] ;  /* 0x00001004060e7981 */ /* 0x000f28000c1e1b00 */
[----:B------:R0:W4:Y:S01]  /*2140*/  LDG.E.64 R16, desc[UR4][R6.64+0x18] ;  /* 0x0000180406107981 */ /* 0x000122000c1e1b00 */
[----:B------:R-:W-:-:S05]  /*2150*/  IADD3 R4, P0, PT, R4, 0x20, RZ ;  /* 0x0000002004047810 */ /* 0x000fca0007f1e0ff */
[----:B------:R-:W-:Y:S01]  /*2160*/  IMAD.X R5, RZ, RZ, R5, P0 ;  /* 0x000000ffff057224 */ /* 0x000fe200000e0605 */
        /* <DEDUP_REMOVED lines=8> */
[----:B------:R-:W-:-:S03]  /*21f0*/  IADD3 R2, PT, PT, R21, R23, RZ ;  /* 0x0000001715027210 */ /* 0x000fc60007ffe0ff */
[C---:B------:R-:W-:Y:S01]  /*2200*/  IMAD R25, R18.reuse, -0x395b586d, R19 ;  /* 0xc6a4a79312197824 */ /* 0x040fe200078e0213 */
[----:B------:R-:W-:Y:S01]  /*2210*/  SHF.R.U32.HI R21, RZ, 0xf, R2 ;  /* 0x0000000fff157819 */ /* 0x000fe20000011602 */
[----:B------:R-:W-:-:S03]  /*2220*/  IMAD.WIDE.U32 R18, R18, 0x5bd1e995, RZ ;  /* 0x5bd1e99512127825 */ /* 0x000fc600078e00ff */
[----:B------:R-:W-:Y:S01]  /*2230*/  LOP3.LUT R20, R21, R20, RZ, 0x3c, !PT ;  /* 0x0000001415147212 */ /* 0x000fe200078e3cff */
[----:B------:R-:W-:Y:S01]  /*2240*/  IMAD R21, R2, 0x5bd1e995, RZ ;  /* 0x5bd1e99502157824 */ /* 0x000fe200078e02ff */
[----:B------:R-:W-:-:S03]  /*2250*/  IADD3 R2, PT, PT, R19, R25, RZ ;  /* 0x0000001913027210 */ /* 0x000fc60007ffe0ff */
[C---:B------:R-:W-:Y:S01]  /*2260*/  IMAD R23, R20.reuse, -0x395b586d, R21 ;  /* 0xc6a4a79314177824 */ /* 0x040fe200078e0215 */
[----:B------:R-:W-:Y:S01]  /*2270*/  SHF.R.U32.HI R19, RZ, 0xf, R2 ;  /* 0x0000000fff137819 */ /* 0x000fe20000011602 */
[----:B------:R-:W-:-:S04]  /*2280*/  IMAD.WIDE.U32 R20, R20, 0x5bd1e995, RZ ;  /* 0x5bd1e99514147825 */ /* 0x000fc800078e00ff */
[----:B------:R-:W-:Y:S01]  /*2290*/  IMAD R2, R2, 0x5bd1e995, RZ ;  /* 0x5bd1e99502027824 */ /* 0x000fe200078e02ff */
[----:B------:R-:W-:Y:S01]  /*22a0*/  IADD3 R21, PT, PT, R21, R23, RZ ;  /* 0x0000001715157210 */ /* 0x000fe20007ffe0ff */
[----:B----4-:R-:W-:Y:S01]  /*22b0*/  IMAD R23, R15, 0x5bd1e995, RZ ;  /* 0x5bd1e9950f177824 */ /* 0x010fe200078e02ff */
[----:B------:R-:W-:Y:S02]  /*22c0*/  LOP3.LUT R20, R20, R24, RZ, 0x3c, !PT ;  /* 0x0000001814147212 */ /* 0x000fe400078e3cff */
[----:B------:R-:W-:Y:S01]  /*22d0*/  LOP3.LUT R22, R21, R22, RZ, 0x3c, !PT ;  /* 0x0000001615167212 */ /* 0x000fe200078e3cff */
[C---:B------:R-:W-:Y:S01]  /*22e0*/  IMAD R23, R14.reuse, -0x395b586d, R23 ;  /* 0xc6a4a7930e177824 */ /* 0x040fe200078e0217 */
[----:B------:R-:W-:Y:S01]  /*22f0*/  LOP3.LUT R15, R19, R18, RZ, 0x3c, !PT ;  /* 0x00000012130f7212 */ /* 0x000fe200078e3cff */
[----:B------:R-:W-:-:S04]  /*2300*/  IMAD.WIDE.U32 R18, R14, 0x5bd1e995, RZ ;  /* 0x5bd1e9950e127825 */ /* 0x000fc800078e00ff */
[----:B------:R-:W-:Y:S02]  /*2310*/  IMAD R21, R22, 0x5bd1e995, RZ ;  /* 0x5bd1e99516157824 */ /* 0x000fe400078e02ff */
[C---:B------:R-:W-:Y:S02]  /*2320*/  IMAD R27, R15.reuse, -0x395b586d, R2 ;  /* 0xc6a4a7930f1b7824 */ /* 0x040fe400078e0202 */
[----:B------:R-:W-:Y:S02]  /*2330*/  IMAD R25, R20, -0x395b586d, R21 ;  /* 0xc6a4a79314197824 */ /* 0x000fe400078e0215 */
[----:B------:R-:W-:-:S04]  /*2340*/  IMAD.WIDE.U32 R14, R15, 0x5bd1e995, RZ ;  /* 0x5bd1e9950f0e7825 */ /* 0x000fc800078e00ff */
[----:B------:R-:W-:Y:S01]  /*2350*/  IMAD.WIDE.U32 R20, R20, 0x5bd1e995, RZ ;  /* 0x5bd1e99514147825 */ /* 0x000fe200078e00ff */
[----:B------:R-:W-:-:S03]  /*2360*/  IADD3 R2, PT, PT, R15, R27, RZ ;  /* 0x0000001b0f027210 */ /* 0x000fc60007ffe0ff */
[----:B------:R-:W-:Y:S01]  /*2370*/  IMAD.IADD R23, R19, 0x1, R23 ;  /* 0x0000000113177824 */ /* 0x000fe200078e0217 */
[----:B------:R-:W-:-:S04]  /*2380*/  IADD3 R19, PT, PT, R21, R25, RZ ;  /* 0x0000001915137210 */ /* 0x000fc80007ffe0ff */
[----:B------:R-:W-:Y:S01]  /*2390*/  SHF.R.U32.HI R15, RZ, 0xf, R23 ;  /* 0x0000000fff0f7819 */ /* 0x000fe20000011617 */
[----:B------:R-:W-:Y:S01]  /*23a0*/  IMAD R23, R23, 0x5bd1e995, RZ ;  /* 0x5bd1e99517177824 */ /* 0x000fe200078e02ff */
[----:B------:R-:W-:Y:S01]  /*23b0*/  LOP3.LUT R2, R2, R19, RZ, 0x3c, !PT ;  /* 0x0000001302027212 */ /* 0x000fe200078e3cff */
[----:B------:R-:W-:Y:S01]  /*23c0*/  IMAD R19, R17, 0x5bd1e995, RZ ;  /* 0x5bd1e99511137824 */ /* 0x000fe200078e02ff */
[----:B------:R-:W-:Y:S02]  /*23d0*/  LOP3.LUT R17, R14, R20, RZ, 0x3c, !PT ;  /* 0x000000140e117212 */ /* 0x000fe400078e3cff */
[----:B------:R-:W-:Y:S01]  /*23e0*/  LOP3.LUT R14, R15, R18, RZ, 0x3c, !PT ;  /* 0x000000120f0e7212 */ /* 0x000fe200078e3cff */
[----:B------:R-:W-:Y:S02]  /*23f0*/  IMAD R2, R2, 0x5bd1e995, RZ ;  /* 0x5bd1e99502027824 */ /* 0x000fe400078e02ff */
[C---:B------:R-:W-:Y:S02]  /*2400*/  IMAD R25, R16.reuse, -0x395b586d, R19 ;  /* 0xc6a4a79310197824 */ /* 0x040fe400078e0213 */
[----:B------:R-:W-:-:S04]  /*2410*/  IMAD.WIDE.U32 R18, R16, 0x5bd1e995, RZ ;  /* 0x5bd1e99510127825 */ /* 0x000fc800078e00ff */
[C---:B------:R-:W-:Y:S02]  /*2420*/  IMAD R23, R14.reuse, -0x395b586d, R23 ;  /* 0xc6a4a7930e177824 */ /* 0x040fe400078e0217 */
[----:B------:R-:W-:Y:S01]  /*2430*/  IMAD R21, R17, -0x395b586d, R2 ;  /* 0xc6a4a79311157824 */ /* 0x000fe200078e0202 */
[----:B------:R-:W-:Y:S01]  /*2440*/  IADD3 R2, PT, PT, R19, R25, RZ ;  /* 0x0000001913027210 */ /* 0x000fe20007ffe0ff */
[----:B------:R-:W-:-:S04]  /*2450*/  IMAD.WIDE.U32 R14, R14, 0x5bd1e995, RZ ;  /* 0x5bd1e9950e0e7825 */ /* 0x000fc800078e00ff */
[----:B------:R-:W-:-:S04]  /*2460*/  IMAD.WIDE.U32 R16, R17, 0x5bd1e995, RZ ;  /* 0x5bd1e99511107825 */ /* 0x000fc800078e00ff */
[----:B------:R-:W-:Y:S01]  /*2470*/  IMAD.IADD R19, R15, 0x1, R23 ;  /* 0x000000010f137824 */ /* 0x000fe200078e0217 */
[----:B------:R-:W-:Y:S02]  /*2480*/  IADD3 R20, PT, PT, R17, R21, RZ ;  /* 0x0000001511147210 */ /* 0x000fe40007ffe0ff */
[----:B------:R-:W-:Y:S01]  /*2490*/  SHF.R.U32.HI R15, RZ, 0xf, R2 ;  /* 0x0000000fff0f7819 */ /* 0x000fe20000011602 */
[----:B------:R-:W-:Y:S01]  /*24a0*/  IMAD R2, R2, 0x5bd1e995, RZ ;  /* 0x5bd1e99502027824 */ /* 0x000fe200078e02ff */
[----:B------:R-:W-:Y:S02]  /*24b0*/  LOP3.LUT R17, R19, R20, RZ, 0x3c, !PT ;  /* 0x0000001413117212 */ /* 0x000fe400078e3cff */
[----:B------:R-:W-:Y:S02]  /*24c0*/  LOP3.LUT R15, R15, R18, RZ, 0x3c, !PT ;  /* 0x000000120f0f7212 */ /* 0x000fe400078e3cff */
[----:B------:R-:W-:Y:S01]  /*24d0*/  LOP3.LUT R16, R14, R16, RZ, 0x3c, !PT ;  /* 0x000000100e107212 */ /* 0x000fe200078e3cff */
[----:B------:R-:W-:-:S02]  /*24e0*/  IMAD R17, R17, 0x5bd1e995, RZ ;  /* 0x5bd1e99511117824 */ /* 0x000fc400078e02ff */
[C---:B------:R-:W-:Y:S02]  /*24f0*/  IMAD R21, R15.reuse, -0x395b586d, R2 ;  /* 0xc6a4a7930f157824 */ /* 0x040fe400078e0202 */
[----:B------:R-:W-:-:S04]  /*2500*/  IMAD.WIDE.U32 R14, R15, 0x5bd1e995, RZ ;  /* 0x5bd1e9950f0e7825 */ /* 0x000fc800078e00ff */
[C---:B------:R-:W-:Y:S01]  /*2510*/  IMAD R19, R16.reuse, -0x395b586d, R17 ;  /* 0xc6a4a79310137824 */ /* 0x040fe200078e0211 */
[----:B------:R-:W-:Y:S01]  /*2520*/  IADD3 R2, PT, PT, R15, R21, RZ ;  /* 0x000000150f027210 */ /* 0x000fe20007ffe0ff */
        /* <DEDUP_REMOVED lines=9> */
.L_x_37:
[----:B------:R-:W-:Y:S05]  /*25c0*/  BSYNC.RECONVERGENT B0 ;  /* 0x0000000000007941 */ /* 0x000fea0003800200 */
.L_x_36:
        /* <DEDUP_REMOVED lines=12> */
.L_x_52:
[----:B------:R-:W-:-:S13]  /*2690*/  ISETP.NE.AND P0, PT, R2, 0x2, PT ;  /* 0x000000020200780c */ /* 0x000fda0003f05270 */
[----:B------:R-:W-:Y:S05]  /*26a0*/  @!P0 BRA `(.L_x_55) ;  /* 0x0000000000708947 */ /* 0x000fea0003800000 */
[----:B------:R-:W-:Y:S05]  /*26b0*/  BRA `(.L_x_56) ;  /* 0x00000000005c7947 */ /* 0x000fea0003800000 */
.L_x_51:
        /* <DEDUP_REMOVED lines=8> */
.L_x_59:
[----:B------:R-:W-:Y:S01]  /*2740*/  ISETP.NE.AND P0, PT, R2, 0x6, PT ;  /* 0x000000060200780c */ /* 0x000fe20003f05270 */
[----:B------:R-:W2:-:S12]  /*2750*/  LDG.E.U8 R4, desc[UR4][R8.64+0x5] ;  /* 0x0000050408047981 */ /* 0x000e98000c1e1100 */
[----:B------:R-:W3:Y:S01]  /*2760*/  @P0 LDG.E.U8 R2, desc[UR4][R8.64+0x6] ;  /* 0x0000060408020981 */ /* 0x000ee2000c1e1100 */
[----:B--2---:R-:W-:Y:S01]  /*2770*/  IMAD.SHL.U32 R7, R4, 0x100, RZ ;  /* 0x0000010004077824 */ /* 0x004fe200078e00ff */
[----:B---3--:R-:W-:-:S04]  /*2780*/  @P0 SHF.L.U32 R5, R2, 0x10, RZ ;  /* 0x0000001002050819 */ /* 0x008fc800000006ff */
[----:B------:R-:W-:-:S04]  /*2790*/  @P0 LOP3.LUT R22, R5, R22, RZ, 0x3c, !PT ;  /* 0x0000001605160212 */ /* 0x000fc800078e3cff */
[----:B------:R-:W-:-:S07]  /*27a0*/  LOP3.LUT R22, R7, R22, RZ, 0x3c, !PT ;  /* 0x0000001607167212 */ /* 0x000fce00078e3cff */
.L_x_61:
[----:B------:R-:W-:Y:S05]  /*27b0*/  BSYNC.RELIABLE B3 ;  /* 0x0000000000037941 */ /* 0x000fea0003800100 */
.L_x_58:
[----:B------:R-:W2:Y:S02]  /*27c0*/  LDG.E.U8 R5, desc[UR4][R8.64+0x4] ;  /* 0x0000040408057981 */ /* 0x000ea4000c1e1100 */
[----:B--2---:R-:W-:-:S07]  /*27d0*/  LOP3.LUT R22, R5, R22, RZ, 0x3c, !PT ;  /* 0x0000001605167212 */ /* 0x004fce00078e3cff */
.L_x_60:
[----:B------:R-:W-:Y:S05]  /*27e0*/  BSYNC.RECONVERGENT B2 ;  /* 0x0000000000027941 */ /* 0x000fea0003800200 */
.L_x_57:
[----:B------:R-:W2:Y:S02]  /*27f0*/  LDG.E.U8 R4, desc[UR4][R8.64+0x3] ;  /* 0x0000030408047981 */ /* 0x000ea4000c1e1100 */
[----:B--2---:R-:W-:-:S03]  /*2800*/  IMAD.WIDE.U32 R4, R4, 0x1000000, RZ ;  /* 0x0100000004047825 */ /* 0x004fc600078e00ff */
[----:B------:R-:W-:Y:S02]  /*2810*/  LOP3.LUT R24, R4, R24, RZ, 0x3c, !PT ;  /* 0x0000001804187212 */ /* 0x000fe400078e3cff */
[----:B------:R-:W-:-:S07]  /*2820*/  LOP3.LUT R22, R5, R22, RZ, 0x3c, !PT ;  /* 0x0000001605167212 */ /* 0x000fce00078e3cff */
.L_x_56:
[----:B------:R-:W2:Y:S02]  /*2830*/  LDG.E.U8 R4, desc[UR4][R8.64+0x2] ;  /* 0x0000020408047981 */ /* 0x000ea4000c1e1100 */
[----:B--2---:R-:W-:-:S03]  /*2840*/  IMAD.WIDE.U32 R4, R4, 0x10000, RZ ;  /* 0x0001000004047825 */ /* 0x004fc600078e00ff */
[----:B------:R-:W-:Y:S02]  /*2850*/  LOP3.LUT R24, R4, R24, RZ, 0x3c, !PT ;  /* 0x0000001804187212 */ /* 0x000fe400078e3cff */
[----:B------:R-:W-:-:S07]  /*2860*/  LOP3.LUT R22, R5, R22, RZ, 0x3c, !PT ;  /* 0x0000001605167212 */ /* 0x000fce00078e3cff */
.L_x_55:
[----:B------:R-:W2:Y:S02]  /*2870*/  LDG.E.U8 R4, desc[UR4][R8.64+0x1] ;  /* 0x0000010408047981 */ /* 0x000ea4000c1e1100 */
[----:B--2---:R-:W-:-:S03]  /*2880*/  IMAD.WIDE.U32 R4, R4, 0x100, RZ ;  /* 0x0000010004047825 */ /* 0x004fc600078e00ff */
[----:B------:R-:W-:Y:S02]  /*2890*/  LOP3.LUT R24, R4, R24, RZ, 0x3c, !PT ;  /* 0x0000001804187212 */ /* 0x000fe400078e3cff */
[----:B------:R-:W-:-:S07]  /*28a0*/  LOP3.LUT R22, R5, R22, RZ, 0x3c, !PT ;  /* 0x0000001605167212 */ /* 0x000fce00078e3cff */
.L_x_54:
[----:B------:R-:W-:Y:S05]  /*28b0*/  BSYNC.RELIABLE B0 ;  /* 0x0000000000007941 */ /* 0x000fea0003800100 */
.L_x_50:
[----:B------:R-:W2:Y:S01]  /*28c0*/  LDG.E.U8 R9, desc[UR4][R8.64] ;  /* 0x0000000408097981 */ /* 0x000ea2000c1e1100 */
[----:B------:R-:W-:Y:S01]  /*28d0*/  IMAD R5, R22, 0x5bd1e995, RZ ;  /* 0x5bd1e99516057824 */ /* 0x000fe200078e02ff */
[----:B--2---:R-:W-:-:S05]  /*28e0*/  LOP3.LUT R24, R24, R9, RZ, 0x3c, !PT ;  /* 0x0000000918187212 */ /* 0x004fca00078e3cff */
[C---:B------:R-:W-:Y:S02]  /*28f0*/  IMAD R5, R24.reuse, -0x395b586d, R5 ;  /* 0xc6a4a79318057824 */ /* 0x040fe400078e0205 */
[----:B------:R-:W-:-:S05]  /*2900*/  IMAD.WIDE.U32 R24, R24, 0x5bd1e995, RZ ;  /* 0x5bd1e99518187825 */ /* 0x000fca00078e00ff */
[----:B------:R-:W-:-:S07]  /*2910*/  IADD3 R22, PT, PT, R25, R5, RZ ;  /* 0x0000000519167210 */ /* 0x000fce0007ffe0ff */
.L_x_53:
[----:B------:R-:W-:Y:S05]  /*2920*/  BSYNC.RECONVERGENT B1 ;  /* 0x0000000000017941 */ /* 0x000fea0003800200 */
.L_x_49:
[----:B------:R-:W-:Y:S05]  /*2930*/  WARPSYNC.ALL ;  /* 0x0000000000007948 */ /* 0x000fea0003800000 */
[----:B------:R-:W0:Y:S02]  /*2940*/  LDC.64 R6, c[0x0][0x380] ;  /* 0x0000e000ff067b82 */ /* 0x000e240000000a00 */
[----:B0-----:R-:W2:Y:S01]  /*2950*/  LDG.E.64 R8, desc[UR4][R6.64+0x30] ;  /* 0x0000300406087981 */ /* 0x001ea2000c1e1b00 */
[----:B------:R-:W-:Y:S02]  /*2960*/  VOTE.ANY R2, PT, PT ;  /* 0x0000000000027806 */ /* 0x000fe400038e0100 */
[----:B-----5:R-:W-:-:S02]  /*2970*/  IADD3 R5, PT, PT, R12, R13, RZ ;  /* 0x0000000d0c057210 */ /* 0x020fc40007ffe0ff */
[----:B------:R-:W-:Y:S02]  /*2980*/  ISETP.EQ.U32.AND P0, PT, R2, -0x1, PT ;  /* 0xffffffff0200780c */ /* 0x000fe40003f02070 */
[----:B------:R0:W5:Y:S11]  /*2990*/  LDG.E R2, desc[UR4][R6.64+0x18] ;  /* 0x0000180406027981 */ /* 0x000176000c1e1900 */
[----:B--2---:R0:W5:Y:S01]  /*29a0*/  @!P0 ATOM.E.ADD.STRONG.GPU PT, R4, desc[UR4][R8.64], R5 ;  /* 0x800000050804898a */ /* 0x00416200081ef104 */
[----:B------:R-:W-:Y:S05]  /*29b0*/  @!P0 BRA `(.L_x_62) ;  /* 0x0000000000448947 */ /* 0x000fea0003800000 */
[----:B-----5:R-:W1:Y:S01]  /*29c0*/  SHFL.UP P0, R4, R5, 0x1, RZ ;  /* 0x0420000005047989 */ /* 0x020e6200000000ff */
[----:B------:R-:W-:Y:S01]  /*29d0*/  MOV R15, R5 ;  /* 0x00000005000f7202 */ /* 0x000fe20000000f00 */
[----:B------:R-:W2:Y:S01]  /*29e0*/  S2R R14, SR_LANEID ;  /* 0x00000000000e7919 */ /* 0x000ea20000000000 */
[----:B-1----:R-:W-:-:S05]  /*29f0*/  @P0 IMAD.IADD.U32 R15, R5, 0x1, R4 ;  /* 0x00000001050f0824 */ /* 0x002fca00078e0004 */
[----:B------:R-:W1:Y:S01]  /*2a00*/  SHFL.UP P0, R4, R15, 0x2, RZ ;  /* 0x044000000f047989 */ /* 0x000e6200000000ff */
[----:B--2---:R-:W-:Y:S02]  /*2a10*/  ISETP.EQ.U32.AND P1, PT, R14, 0x1f, PT ;  /* 0x0000001f0e00780c */ /* 0x004fe40003f22070 */
[----:B-1----:R-:W-:-:S05]  /*2a20*/  @P0 IADD3 R15, PT, PT, R15, R4, RZ ;  /* 0x000000040f0f0210 */ /* 0x002fca0007ffe0ff */
[----:B------:R-:W1:Y:S02]  /*2a30*/  SHFL.UP P0, R4, R15, 0x4, RZ ;  /* 0x048000000f047989 */ /* 0x000e6400000000ff */
[----:B-1----:R-:W-:-:S05]  /*2a40*/  @P0 IADD3 R15, PT, PT, R15, R4, RZ ;  /* 0x000000040f0f0210 */ /* 0x002fca0007ffe0ff */
[----:B------:R-:W1:Y:S02]  /*2a50*/  SHFL.UP P0, R4, R15, 0x8, RZ ;  /* 0x050000000f047989 */ /* 0x000e6400000000ff */
[----:B-1----:R-:W-:-:S05]  /*2a60*/  @P0 IADD3 R15, PT, PT, R15, R4, RZ ;  /* 0x000000040f0f0210 */ /* 0x002fca0007ffe0ff */
[----:B------:R-:W1:Y:S02]  /*2a70*/  SHFL.UP P0, R4, R15, 0x10, RZ ;  /* 0x060000000f047989 */ /* 0x000e6400000000ff */
[----:B-1----:R-:W-:-:S05]  /*2a80*/  @P0 IMAD.IADD.U32 R15, R15, 0x1, R4 ;  /* 0x000000010f0f0824 */ /* 0x002fca00078e0004 */
[----:B0-----:R-:W2:Y:S04]  /*2a90*/  @P1 ATOM.E.ADD.STRONG.GPU PT, R8, desc[UR4][R8.64], R15 ;  /* 0x8000000f0808198a */ /* 0x001ea800081ef104 */
[----:B------:R-:W-:Y:S04]  /*2aa0*/  SHFL.UP P0, R17, R15, 0x1, RZ ;  /* 0x042000000f117989 */ /* 0x000fe800000000ff */
[----:B--2---:R-:W0:Y:S02]  /*2ab0*/  SHFL.IDX PT, R4, R8, 0x1f, 0x1f ;  /* 0x03e01f0008047f89 */ /* 0x004e2400000e0000 */
[----:B0-----:R-:W-:-:S07]  /*2ac0*/  @P0 IADD3 R4, PT, PT, R4, R17, RZ ;  /* 0x0000001104040210 */ /* 0x001fce0007ffe0ff */
.L_x_62:
[----:B0-----:R-:W2:Y:S01]  /*2ad0*/  LDG.E R8, desc[UR4][R6.64+0x20] ;  /* 0x0000200406087981 */ /* 0x001ea2000c1e1900 */
[----:B-----5:R-:W-:-:S04]  /*2ae0*/  IADD3 R5, PT, PT, R5, R4, RZ ;  /* 0x0000000405057210 */ /* 0x020fc80007ffe0ff */
[----:B--2---:R-:W-:-:S13]  /*2af0*/  ISETP.GT.U32.AND P0, PT, R5, R8, PT ;  /* 0x000000080500720c */ /* 0x004fda0003f04070 */
[----:B------:R-:W0:Y:S02]  /*2b00*/  @P0 LDC.64 R8, c[0x0][0x3b8] ;  /* 0x0000ee00ff080b82 */ /* 0x000e240000000a00 */
[----:B0-----:R-:W-:-:S04]  /*2b10*/  @P0 IADD3 R8, P1, PT, R3, R8, RZ ;  /* 0x0000000803080210 */ /* 0x001fc80007f3e0ff */
[----:B------:R-:W-:-:S05]  /*2b20*/  @P0 IADD3.X R9, PT, PT, RZ, R9, RZ, P1, !PT ;  /* 0x00000009ff090210 */ /* 0x000fca0000ffe4ff */
[----:B------:R0:W-:Y:S01]  /*2b30*/  @P0 STG.E.U8 desc[UR4][R8.64], RZ ;  /* 0x000000ff08000986 */ /* 0x0001e2000c101104 */
[----:B------:R-:W-:Y:S05]  /*2b40*/  @P0 EXIT ;  /* 0x000000000000094d */ /* 0x000fea0003800000 */
[----:B------:R1:W5:Y:S01]  /*2b50*/  LDG.E.64 R16, desc[UR4][R6.64+0x8] ;  /* 0x0000080406107981 */ /* 0x000362000c1e1b00 */
[----:B------:R-:W-:Y:S01]  /*2b60*/  ISETP.NE.AND P0, PT, R12, RZ, PT ;  /* 0x000000ff0c00720c */ /* 0x000fe20003f05270 */
[----:B0-----:R-:W-:Y:S01]  /*2b70*/  IMAD R9, R22, 0x5bd1e995, RZ ;  /* 0x5bd1e99516097824 */ /* 0x001fe200078e02ff */
[----:B------:R-:W-:Y:S01]  /*2b80*/  SHF.R.U32.HI R5, RZ, 0xf, R22 ;  /* 0x0000000fff057819 */ /* 0x000fe20000011616 */
[----:B------:R-:W-:Y:S03]  /*2b90*/  BSSY.RECONVERGENT B1, `(.L_x_63) ;  /* 0x0000018000017945 */ /* 0x000fe60003800200 */
[----:B------:R-:W-:-:S05]  /*2ba0*/  LOP3.LUT R14, R5, R24, RZ, 0x3c, !PT ;  /* 0x00000018050e7212 */ /* 0x000fca00078e3cff */
[C---:B------:R-:W-:Y:S02]  /*2bb0*/  IMAD R9, R14.reuse, -0x395b586d, R9 ;  /* 0xc6a4a7930e097824 */ /* 0x040fe400078e0209 */
[----:B------:R-:W-:-:S04]  /*2bc0*/  IMAD.WIDE.U32 R14, R14, 0x5bd1e995, RZ ;  /* 0x5bd1e9950e0e7825 */ /* 0x000fc800078e00ff */
[----:B------:R-:W-:Y:S01]  /*2bd0*/  IMAD.IADD R9, R15, 0x1, R9 ;  /* 0x000000010f097824 */ /* 0x000fe200078e0209 */
[----:B-1----:R-:W-:Y:S06]  /*2be0*/  @!P0 BRA `(.L_x_64) ;  /* 0x0000000000488947 */ /* 0x002fec0003800000 */
[----:B-----5:R-:W-:Y:S01]  /*2bf0*/  IADD3 R20, P0, PT, R16, R4, RZ ;  /* 0x0000000410147210 */ /* 0x020fe20007f1e0ff */
[----:B------:R-:W-:Y:S01]  /*2c00*/  HFMA2 R5, -RZ, RZ, 0, 0 ;  /* 0x00000000ff057431 */ /* 0x000fe200000001ff */
[----:B------:R-:W-:Y:S01]  /*2c10*/  BSSY.RECONVERGENT B2, `(.L_x_65) ;  /* 0x000000e000027945 */ /* 0x000fe20003800200 */
[----:B------:R-:W-:Y:S02]  /*2c20*/  MOV R21, RZ ;  /* 0x000000ff00157202 */ /* 0x000fe40000000f00 */
[----:B------:R-:W-:-:S08]  /*2c30*/  IADD3.X R22, PT, PT, RZ, R17, RZ, P0, !PT ;  /* 0x00000011ff167210 */ /* 0x000fd000007fe4ff */
.L_x_66:
[----:B------:R-:W-:-:S05]  /*2c40*/  IADD3 R18, P0, PT, R5, R10, RZ ;  /* 0x0000000a05127210 */ /* 0x000fca0007f1e0ff */
[----:B0-----:R-:W-:-:S06]  /*2c50*/  IMAD.X R19, R21, 0x1, R11, P0 ;  /* 0x0000000115137824 */ /* 0x001fcc00000e060b */
[----:B------:R-:W2:Y:S01]  /*2c60*/  LDG.E.U8 R19, desc[UR4][R18.64] ;  /* 0x0000000412137981 */ /* 0x000ea2000c1e1100 */
[----:B------:R-:W-:-:S04]  /*2c70*/  IADD3 R16, P0, PT, R5, R20, RZ ;  /* 0x0000001405107210 */ /* 0x000fc80007f1e0ff */
[----:B------:R-:W-:Y:S02]  /*2c80*/  IADD3.X R17, PT, PT, R21, R22, RZ, P0, !PT ;  /* 0x0000001615117210 */ /* 0x000fe400007fe4ff */
[----:B------:R-:W-:-:S04]  /*2c90*/  IADD3 R5, P0, PT, R5, 0x1, RZ ;  /* 0x0000000105057810 */ /* 0x000fc80007f1e0ff */
[----:B------:R-:W-:Y:S02]  /*2ca0*/  IADD3.X R21, PT, PT, RZ, R21, RZ, P0, !PT ;  /* 0x00000015ff157210 */ /* 0x000fe400007fe4ff */
[----:B------:R-:W-:-:S04]  /*2cb0*/  ISETP.GE.U32.AND P0, PT, R5, R12, PT ;  /* 0x0000000c0500720c */ /* 0x000fc80003f06070 */
[----:B------:R-:W-:Y:S01]  /*2cc0*/  ISETP.GE.U32.AND.EX P0, PT, R21, RZ, PT, P0 ;  /* 0x000000ff1500720c */ /* 0x000fe20003f06100 */
[----:B--2---:R0:W-:-:S12]  /*2cd0*/  ST.E.U8 desc[UR4][R16.64], R19 ;  /* 0x0000001310007985 */ /* 0x0041d8000c101104 */
[----:B------:R-:W-:Y:S05]  /*2ce0*/  @!P0 BRA `(.L_x_66) ;  /* 0xfffffffc00d48947 */ /* 0x000fea000383ffff */
[----:B------:R-:W-:Y:S05]  /*2cf0*/  BSYNC.RECONVERGENT B2 ;  /* 0x0000000000027941 */ /* 0x000fea0003800200 */
.L_x_65:
[----:B0-----:R0:W5:Y:S02]  /*2d00*/  LDG.E.64 R16, desc[UR4][R6.64+0x8] ;  /* 0x0000080406107981 */ /* 0x001164000c1e1b00 */
.L_x_64:
[----:B------:R-:W-:Y:S05]  /*2d10*/  BSYNC.RECONVERGENT B1 ;  /* 0x0000000000017941 */ /* 0x000fea0003800200 */
.L_x_63:
[----:B------:R-:W-:Y:S01]  /*2d20*/  ISETP.NE.AND P0, PT, R13, RZ, PT ;  /* 0x000000ff0d00720c */ /* 0x000fe20003f05270 */
[----:B------:R-:W-:-:S12]  /*2d30*/  BSSY.RECONVERGENT B1, `(.L_x_67) ;  /* 0x0000014000017945 */ /* 0x000fd80003800200 */
[----:B------:R-:W-:Y:S05]  /*2d40*/  @!P0 BRA `(.L_x_68) ;  /* 0x0000000000488947 */ /* 0x000fea0003800000 */
[----:B------:R-:W1:Y:S01]  /*2d50*/  LDCU.64 UR6, c[0x0][0x398] ;  /* 0x00007300ff0677ac */ /* 0x000e620008000a00 */
[----:B-----5:R-:W-:Y:S02]  /*2d60*/  IADD3 R21, P0, P1, R16, R4, R12 ;  /* 0x0000000410157210 */ /* 0x020fe4000791e00c */
[----:B------:R-:W-:Y:S02]  /*2d70*/  MOV R5, RZ ;  /* 0x000000ff00057202 */ /* 0x000fe40000000f00 */
[----:B------:R-:W-:Y:S02]  /*2d80*/  IADD3.X R20, PT, PT, R17, RZ, RZ, P0, P1 ;  /* 0x000000ff11147210 */ /* 0x000fe400007e24ff */
[----:B-1----:R-:W-:Y:S01]  /*2d90*/  IADD3 R19, P2, PT, R0, UR6, RZ ;  /* 0x0000000600137c10 */ /* 0x002fe2000ff5e0ff */
[----:B------:R-:W-:-:S04]  /*2da0*/  HFMA2 R0, -RZ, RZ, 0, 0 ;  /* 0x00000000ff007431 */ /* 0x000fc800000001ff */
[----:B------:R-:W-:-:S08]  /*2db0*/  IMAD.X R18, RZ, RZ, UR7, P2 ;  /* 0x00000007ff127e24 */ /* 0x000fd000090e06ff */
.L_x_69:
        /* <DEDUP_REMOVED lines=9> */
[----:B--2---:R1:W-:-:S12]  /*2e50*/  ST.E.U8 desc[UR4][R10.64], R17 ;  /* 0x000000110a007985 */ /* 0x0043d8000c101104 */
[----:B------:R-:W-:Y:S05]  /*2e60*/  @!P0 BRA `(.L_x_69) ;  /* 0xfffffffc00d48947 */ /* 0x000fea000383ffff */
.L_x_68:
[----:B------:R-:W-:Y:S05]  /*2e70*/  BSYNC.RECONVERGENT B1 ;  /* 0x0000000000017941 */ /* 0x000fea0003800200 */
.L_x_67:
[----:B-1----:R-:W2:Y:S01]  /*2e80*/  LDG.E.64 R10, desc[UR4][R6.64+0x38] ;  /* 0x00003804060a7981 */ /* 0x002ea2000c1e1b00 */
[----:B------:R-:W-:Y:S02]  /*2e90*/  VOTEU.ANY UR6, UPT, PT ;  /* 0x0000000000067886 */ /* 0x000fe400038e0100 */
[----:B------:R-:W1:Y:S01]  /*2ea0*/  FLO.U32 R18, UR6 ;  /* 0x0000000600127d00 */ /* 0x000e6200080e0000 */
[----:B------:R-:W1:Y:S07]  /*2eb0*/  S2R R5, SR_LANEID ;  /* 0x0000000000057919 */ /* 0x000e6e0000000000 */
[----:B------:R-:W2:Y:S01]  /*2ec0*/  POPC R19, UR6 ;  /* 0x0000000600137d09 */ /* 0x000ea20008000000 */
[----:B-1----:R-:W-:-:S13]  /*2ed0*/  ISETP.EQ.U32.AND P0, PT, R18, R5, PT ;  /* 0x000000051200720c */ /* 0x002fda0003f02070 */
[----:B--2---:R-:W2:Y:S04]  /*2ee0*/  @P0 ATOM.E.ADD.STRONG.GPU PT, R11, desc[UR4][R10.64], R19 ;  /* 0x800000130a0b098a */ /* 0x004ea800081ef104 */
[----:B------:R-:W3:Y:S01]  /*2ef0*/  LDG.E R5, desc[UR4][R6.64+0x1c] ;  /* 0x00001c0406057981 */ /* 0x000ee2000c1e1900 */
[----:B-----5:R-:W1:Y:S02]  /*2f00*/  S2R R16, SR_LTMASK ;  /* 0x0000000000107919 */ /* 0x020e640000003900 */
[----:B-1----:R-:W-:-:S04]  /*2f10*/  LOP3.LUT R20, R16, UR6, RZ, 0xc0, !PT ;  /* 0x0000000610147c12 */ /* 0x002fc8000f8ec0ff */
[----:B------:R-:W1:Y:S01]  /*2f20*/  POPC R17, R20 ;  /* 0x0000001400117309 */ /* 0x000e620000000000 */
[----:B--2---:R-:W1:Y:S02]  /*2f30*/  SHFL.IDX PT, R0, R11, R18, 0x1f ;  /* 0x00001f120b007589 */ /* 0x004e6400000e0000 */
[----:B-1----:R-:W-:-:S04]  /*2f40*/  IADD3 R0, PT, PT, R0, R17, RZ ;  /* 0x0000001100007210 */ /* 0x002fc80007ffe0ff */
[----:B---3--:R-:W-:-:S13]  /*2f50*/  ISETP.GE.U32.AND P0, PT, R0, R5, PT ;  /* 0x000000050000720c */ /* 0x008fda0003f06070 */
[----:B------:R-:W1:Y:S02]  /*2f60*/  @P0 LDC.64 R16, c[0x0][0x3b8] ;  /* 0x0000ee00ff100b82 */ /* 0x000e640000000a00 */
[----:B-1----:R-:W-:-:S04]  /*2f70*/  @P0 IADD3 R16, P1, PT, R3, R16, RZ ;  /* 0x0000001003100210 */ /* 0x002fc80007f3e0ff */
[----:B------:R-:W-:-:S05]  /*2f80*/  @P0 IADD3.X R17, PT, PT, RZ, R17, RZ, P1, !PT ;  /* 0x00000011ff110210 */ /* 0x000fca0000ffe4ff */
[----:B------:R1:W-:Y:S01]  /*2f90*/  @P0 STG.E.U8 desc[UR4][R16.64], RZ ;  /* 0x000000ff10000986 */ /* 0x0003e2000c101104 */
[----:B------:R-:W-:Y:S05]  /*2fa0*/  @P0 EXIT ;  /* 0x000000000000094d */ /* 0x000fea0003800000 */
[----:B------:R-:W2:Y:S01]  /*2fb0*/  LDG.E.64 R10, desc[UR4][R6.64] ;  /* 0x00000004060a7981 */ /* 0x000ea2000c1e1b00 */
[----:B------:R-:W-:Y:S01]  /*2fc0*/  SHF.R.U32.HI R15, RZ, 0xf, R9 ;  /* 0x0000000fff0f7819 */ /* 0x000fe20000011609 */
[----:B-1----:R-:W-:Y:S01]  /*2fd0*/  IMAD.MOV.U32 R17, RZ, RZ, 0x1 ;  /* 0x00000001ff117424 */ /* 0x002fe200078e00ff */
[----:B------:R-:W-:Y:S02]  /*2fe0*/  IADD3 R5, PT, PT, R12, R4, RZ ;  /* 0x000000040c057210 */ /* 0x000fe40007ffe0ff */
[----:B------:R-:W-:Y:S01]  /*2ff0*/  LOP3.LUT R8, R15, R14, RZ, 0x3c, !PT ;  /* 0x0000000e0f087212 */ /* 0x000fe200078e3cff */
[----:B--2---:R-:W-:-:S05]  /*3000*/  IMAD.WIDE.U32 R10, R0, 0x20, R10 ;  /* 0x00000020000a7825 */ /* 0x004fca00078e000a */
[----:B------:R1:W-:Y:S04]  /*3010*/  ST.E.64 desc[UR4][R10.64+0x8], R12 ;  /* 0x0000080c0a007985 */ /* 0x0003e8000c101b04 */
[----:B------:R1:W-:Y:S04]  /*3020*/  ST.E.64 desc[UR4][R10.64+0x10], R4 ;  /* 0x000010040a007985 */ /* 0x0003e8000c101b04 */
[----:B------:R1:W-:Y:S04]  /*3030*/  ST.E desc[UR4][R10.64+0x1c], R17 ;  /* 0x00001c110a007985 */ /* 0x0003e8000c101904 */
[----:B------:R1:W-:Y:S04]  /*3040*/  ST.E.64 desc[UR4][R10.64], R8 ;  /* 0x000000080a007985 */ /* 0x0003e8000c101b04 */
[----:B------:R1:W5:Y:S01]  /*3050*/  LDG.E.64 R14, desc[UR4][R6.64+0x10] ;  /* 0x00001004060e7981 */ /* 0x000362000c1e1b00 */
[----:B------:R-:W-:-:S07]  /*3060*/  MOV R16, 0x3080 ;  /* 0x0000308000107802 */ /* 0x000fce0000000f00 */
[----:B01---5:R-:W-:Y:S05]  /*3070*/  CALL.REL.NOINC `($__internal_1_$__cuda_sm20_rem_u64) ;  /* 0x0000000000487944 */ /* 0x023fea0003c00000 */
[----:B------:R-:W-:-:S04]  /*3080*/  LEA R6, P0, R5, R14, 0x2 ;  /* 0x0000000e05067211 */ /* 0x000fc800078010ff */
[----:B------:R-:W-:-:S06]  /*3090*/  LEA.HI.X R7, R5, R15, R2, 0x2, P0 ;  /* 0x0000000f05077211 */ /* 0x000fcc00000f1402 */
[----:B------:R-:W2:Y:S01]  /*30a0*/  ATOM.E.EXCH.STRONG.GPU PT, R7, desc[UR4][R6.64], R0 ;  /* 0x800000000607798a */ /* 0x000ea2000c1ef104 */
[----:B------:R-:W0:Y:S01]  /*30b0*/  LDC.64 R4, c[0x0][0x380] ;  /* 0x0000e000ff047b82 */ /* 0x000e220000000a00 */
[----:B------:R-:W1:Y:S01]  /*30c0*/  S2R R2, SR_LANEID ;  /* 0x0000000000027919 */ /* 0x000e620000000000 */
[----:B------:R-:W-:Y:S02]  /*30d0*/  VOTEU.ANY UR6, UPT, PT ;  /* 0x0000000000067886 */ /* 0x000fe400038e0100 */
[----:B------:R-:W-:Y:S02]  /*30e0*/  UFLO.U32 UR7, UR6 ;  /* 0x00000006000772bd */ /* 0x000fe400080e0000 */
[----:B------:R-:W3:Y:S01]  /*30f0*/  POPC R9, UR6 ;  /* 0x0000000600097d09 */ /* 0x000ee20008000000 */
[----:B--2---:R-:W-:Y:S04]  /*3100*/  ST.E desc[UR4][R10.64+0x18], R7 ;  /* 0x000018070a007985 */ /* 0x004fe8000c101904 */
[----:B0-----:R-:W3:Y:S01]  /*3110*/  LDG.E.64 R4, desc[UR4][R4.64+0x28] ;  /* 0x0000280404047981 */ /* 0x001ee2000c1e1b00 */
[----:B-1----:R-:W-:-:S03]  /*3120*/  ISETP.EQ.U32.AND P0, PT, R2, UR7, PT ;  /* 0x0000000702007c0c */ /* 0x002fc6000bf02070 */
[----:B------:R-:W0:Y:S01]  /*3130*/  LDCU.64 UR6, c[0x0][0x3b8] ;  /* 0x00007700ff0677ac */ /* 0x000e220008000a00 */
[----:B------:R-:W-:-:S09]  /*3140*/  HFMA2 R0, -RZ, RZ, 0, 5.9604644775390625e-08 ;  /* 0x00000001ff007431 */ /* 0x000fd200000001ff */
[----:B---3--:R-:W-:Y:S01]  /*3150*/  @P0 ATOM.E.ADD.STRONG.GPU PT, RZ, desc[UR4][R4.64], R9 ;  /* 0x8000000904ff098a */ /* 0x008fe200081ef104 */
[----:B0-----:R-:W-:-:S04]  /*3160*/  IADD3 R2, P0, PT, R3, UR6, RZ ;  /* 0x0000000603027c10 */ /* 0x001fc8000ff1e0ff */
[----:B------:R-:W-:-:S05]  /*3170*/  IADD3.X R3, PT, PT, RZ, UR7, RZ, P0, !PT ;  /* 0x00000007ff037c10 */ /* 0x000fca00087fe4ff */
[----:B------:R-:W-:Y:S01]  /*3180*/  STG.E.U8 desc[UR4][R2.64], R0 ;  /* 0x0000000002007986 */ /* 0x000fe2000c101104 */
[----:B------:R-:W-:Y:S05]  /*3190*/  EXIT ;  /* 0x000000000000794d */ /* 0x000fea0003800000 */
        .weak           $__internal_1_$__cuda_sm20_rem_u64
        .type           $__internal_1_$__cuda_sm20_rem_u64,@function
        .size           $__internal_1_$__cuda_sm20_rem_u64,(.L_x_72 - $__internal_1_$__cuda_sm20_rem_u64)
$__internal_1_$__cuda_sm20_rem_u64:
[----:B------:R-:W-:Y:S01]  /*31a0*/  MOV R12, R2 ;  /* 0x00000002000c7202 */ /* 0x000fe20000000f00 */
[----:B------:R-:W-:-:S05]  /*31b0*/  IMAD.MOV.U32 R13, RZ, RZ, RZ ;  /* 0x000000ffff0d7224 */ /* 0x000fca00078e00ff */
[----:B------:R-:W0:Y:S08]  /*31c0*/  I2F.U64.RP R12, R12 ;  /* 0x0000000c000c7312 */ /* 0x000e300000309000 */
[----:B0-----:R-:W0:Y:S02]  /*31d0*/  MUFU.RCP R4, R12 ;  /* 0x0000000c00047308 */ /* 0x001e240000001000 */
[----:B0-----:R-:W-:-:S06]  /*31e0*/  IADD3 R4, PT, PT, R4, 0x1ffffffe, RZ ;  /* 0x1ffffffe04047810 */ /* 0x001fcc0007ffe0ff */
[----:B------:R-:W0:Y:S02]  /*31f0*/  F2I.U64.TRUNC R4, R4 ;  /* 0x0000000400047311 */ /* 0x000e24000020d800 */
[----:B0-----:R-:W-:-:S04]  /*3200*/  IMAD.WIDE.U32 R6, R4, R2, RZ ;  /* 0x0000000204067225 */ /* 0x001fc800078e00ff */
[----:B------:R-:W-:Y:S01]  /*3210*/  IMAD R7, R5, R2, R7 ;  /* 0x0000000205077224 */ /* 0x000fe200078e0207 */
[----:B------:R-:W-:-:S04]  /*3220*/  IADD3 R17, P0, PT, RZ, -R6, RZ ;  /* 0x80000006ff117210 */ /* 0x000fc80007f1e0ff */
[----:B------:R-:W-:Y:S01]  /*3230*/  IADD3.X R19, PT, PT, RZ, ~R7, RZ, P0, !PT ;  /* 0x80000007ff137210 */ /* 0x000fe200007fe4ff */
[----:B------:R-:W-:Y:S01]  /*3240*/  IMAD.HI.U32 R6, R4, R17, RZ ;  /* 0x0000001104067227 */ /* 0x000fe200078e00ff */
[----:B------:R-:W-:-:S03]  /*3250*/  MOV R7, R4 ;  /* 0x0000000400077202 */ /* 0x000fc60000000f00 */
[-C--:B------:R-:W-:Y:S02]  /*3260*/  IMAD R13, R5, R19.reuse, RZ ;  /* 0x00000013050d7224 */ /* 0x080fe400078e02ff */
[----:B------:R-:W-:-:S04]  /*3270*/  IMAD.WIDE.U32 R6, P0, R4, R19, R6 ;  /* 0x0000001304067225 */ /* 0x000fc80007800006 */
[----:B------:R-:W-:-:S04]  /*3280*/  IMAD.HI.U32 R19, R5, R19, RZ ;  /* 0x0000001305137227 */ /* 0x000fc800078e00ff */
[----:B------:R-:W-:-:S05]  /*3290*/  IMAD.HI.U32 R6, P1, R5, R17, R6 ;  /* 0x0000001105067227 */ /* 0x000fca0007820006 */
[----:B------:R-:W-:Y:S01]  /*32a0*/  IADD3 R7, P2, PT, R13, R6, RZ ;  /* 0x000000060d077210 */ /* 0x000fe20007f5e0ff */
[----:B------:R-:W-:-:S04]  /*32b0*/  IMAD.X R6, R19, 0x1, R5, P0 ;  /* 0x0000000113067824 */ /* 0x000fc800000e0605 */
[----:B------:R-:W-:Y:S01]  /*32c0*/  IMAD.WIDE.U32 R4, R7, R2, RZ ;  /* 0x0000000207047225 */ /* 0x000fe200078e00ff */
[----:B------:R-:W-:Y:S02]  /*32d0*/  IADD3.X R13, PT, PT, RZ, RZ, R6, P2, P1 ;  /* 0x000000ffff0d7210 */ /* 0x000fe400017e2406 */
[----:B------:R-:W-:-:S03]  /*32e0*/  IADD3 R17, P0, PT, RZ, -R4, RZ ;  /* 0x80000004ff117210 */ /* 0x000fc60007f1e0ff */
[----:B------:R-:W-:Y:S02]  /*32f0*/  IMAD R4, R13, R2, R5 ;  /* 0x000000020d047224 */ /* 0x000fe400078e0205 */
[----:B------:R-:W-:Y:S02]  /*3300*/  HFMA2 R5, -RZ, RZ, 0, 0 ;  /* 0x00000000ff057431 */ /* 0x000fe400000001ff */
[----:B------:R-:W-:Y:S01]  /*3310*/  IMAD.HI.U32 R6, R7, R17, RZ ;  /* 0x0000001107067227 */ /* 0x000fe200078e00ff */
[----:B------:R-:W-:-:S05]  /*3320*/  IADD3.X R4, PT, PT, RZ, ~R4, RZ, P0, !PT ;  /* 0x80000004ff047210 */ /* 0x000fca00007fe4ff */
[----:B------:R-:W-:-:S04]  /*3330*/  IMAD.WIDE.U32 R6, P0, R7, R4, R6 ;  /* 0x0000000407067225 */ /* 0x000fc80007800006 */
[C---:B------:R-:W-:Y:S02]  /*3340*/  IMAD R12, R13.reuse, R4, RZ ;  /* 0x000000040d0c7224 */ /* 0x040fe400078e02ff */
[----:B------:R-:W-:Y:S01]  /*3350*/  IMAD.HI.U32 R7, P1, R13, R17, R6 ;  /* 0x000000110d077227 */ /* 0x000fe20007820006 */
[----:B------:R-:W-:-:S03]  /*3360*/  MOV R17, 0x0 ;  /* 0x0000000000117802 */ /* 0x000fc60000000f00 */
        /* <DEDUP_REMOVED lines=9> */
[----:B------:R-:W-:-:S03]  /*3400*/  IADD3 R5, P1, PT, R6, R5, RZ ;  /* 0x0000000506057210 */ /* 0x000fc60007f3e0ff */
[----:B------:R-:W-:-:S05]  /*3410*/  IMAD.X R4, RZ, RZ, R4, P0 ;  /* 0x000000ffff047224 */ /* 0x000fca00000e0604 */
[----:B------:R-:W-:Y:S01]  /*3420*/  IADD3.X R7, PT, PT, RZ, R4, RZ, P1, !PT ;  /* 0x00000004ff077210 */ /* 0x000fe20000ffe4ff */
[----:B------:R-:W-:-:S04]  /*3430*/  IMAD.WIDE.U32 R4, R5, R2, RZ ;  /* 0x0000000205047225 */ /* 0x000fc800078e00ff */
        /* <DEDUP_REMOVED lines=11> */
[----:B------:R-:W-:Y:S02]  /*34f0*/  ISETP.NE.U32.AND P1, PT, R2, RZ, PT ;  /* 0x000000ff0200720c */ /* 0x000fe40003f25070 */
[C---:B------:R-:W-:Y:S02]  /*3500*/  ISETP.GE.U32.AND.EX P0, PT, R9.reuse, RZ, PT, P0 ;  /* 0x000000ff0900720c */ /* 0x040fe40003f06100 */
[----:B------:R-:W-:-:S02]  /*3510*/  IADD3.X R2, PT, PT, R9, -0x1, RZ, P2, !PT ;  /* 0xffffffff09027810 */ /* 0x000fc400017fe4ff */
[----:B------:R-:W-:Y:S02]  /*3520*/  ISETP.NE.AND.EX P1, PT, RZ, RZ, PT, P1 ;  /* 0x000000ffff00720c */ /* 0x000fe40003f25310 */
[----:B------:R-:W-:Y:S02]  /*3530*/  SEL R5, R5, R7, P0 ;  /* 0x0000000705057207 */ /* 0x000fe40000000000 */
[----:B------:R-:W-:Y:S02]  /*3540*/  SEL R2, R2, R9, P0 ;  /* 0x0000000902027207 */ /* 0x000fe40000000000 */
[----:B------:R-:W-:Y:S02]  /*3550*/  SEL R5, R5, 0xffffffff, P1 ;  /* 0xffffffff05057807 */ /* 0x000fe40000800000 */
[----:B------:R-:W-:Y:S01]  /*3560*/  SEL R2, R2, 0xffffffff, P1 ;  /* 0xffffffff02027807 */ /* 0x000fe20000800000 */
[----:B------:R-:W-:Y:S06]  /*3570*/  RET.REL.NODEC R16 `(_Z17gpu_insert_kernelP10GPUHashMapPKhPKjS2_S4_PjS5_Pbj) ;  /* 0xffffffc810a07950 */ /* 0x000fec0003c3ffff */
.L_x_70:
        /* <DEDUP_REMOVED lines=16> */
.L_x_72:


//--------------------- .nv.shared.reserved.0     --------------------------
	.section	.nv.shared.reserved.0,"aw",@nobits
	.weak		__nv_reservedSMEM_offset_0_alias
	.size		__nv_reservedSMEM_offset_0_alias, 0, 64
	.other		__nv_reservedSMEM_offset_0_alias,@"STO_CUDA_RESERVED_SHARED STV_DEFAULT"
__nv_reservedSMEM_offset_0_alias:
	.zero		0
	.zero		64


//--------------------- .nv.constant0._Z17gpu_lookup_kernelP10GPUHashMapPKhPKjPjPhS5_S5_Pbj --------------------------
	.section	.nv.constant0._Z17gpu_lookup_kernelP10GPUHashMapPKhPKjPjPhS5_S5_Pbj,"a",@progbits
	.sectionflags	@""
	.align	4
.nv.constant0._Z17gpu_lookup_kernelP10GPUHashMapPKhPKjPjPhS5_S5_Pbj:
	.zero		964


//--------------------- .nv.constant0._Z17gpu_insert_kernelP10GPUHashMapPKhPKjS2_S4_PjS5_Pbj --------------------------
	.section	.nv.constant0._Z17gpu_insert_kernelP10GPUHashMapPKhPKjS2_S4_PjS5_Pbj,"a",@progbits
	.sectionflags	@""
	.align	4
.nv.constant0._Z17gpu_insert_kernelP10GPUHashMapPKhPKjS2_S4_PjS5_Pbj:
	.zero		964


//--------------------- SYMBOLS --------------------------

	.type		.nv.reservedSmem.offset0,@object
	.size		.nv.reservedSmem.offset0,0x4
